def matmul_kernel(
    a_ptr,
    b_ptr,
    c_ptr,
    M,
    N,
    K,
    stride_am,
    stride_ak,
    stride_bk,
    stride_bn,
    stride_cm,
    stride_cn,
    BLOCK_M: tl.constexpr,
    BLOCK_N: tl.constexpr,
    BLOCK_K: tl.constexpr,
    GROUP_M: tl.constexpr,
):
    pid = tl.program_id(axis=0)
    num_pid_m = tl.cdiv(M, BLOCK_M)
    num_pid_n = tl.cdiv(N, BLOCK_N)
    num_pid_in_group = GROUP_M * num_pid_n
    group_id = pid // num_pid_in_group
    first_pid_m = group_id * GROUP_M
    group_size_m = min(num_pid_m - first_pid_m, GROUP_M)
    pid_m = first_pid_m + ((pid % num_pid_in_group) % group_size_m)
    pid_n = (pid % num_pid_in_group) // group_size_m

    offs_am = (pid_m * BLOCK_M + tl.arange(0, BLOCK_M)) % M
    offs_bn = (pid_n * BLOCK_N + tl.arange(0, BLOCK_N)) % N
    offs_k = tl.arange(0, BLOCK_K)
    a_ptrs = a_ptr + offs_am[:, None] * stride_am + offs_k[None, :] * stride_ak
    b_ptrs = b_ptr + offs_k[:, None] * stride_bk + offs_bn[None, :] * stride_bn

    acc = tl.zeros((BLOCK_M, BLOCK_N), dtype=tl.float32)
    for kk in range(0, tl.cdiv(K, BLOCK_K)):
        a = tl.load(a_ptrs, mask=offs_k[None, :] < K - kk * BLOCK_K, other=0.0)
        b = tl.load(b_ptrs, mask=offs_k[:, None] < K - kk * BLOCK_K, other=0.0)
        acc = tl.dot(a, b, acc)
        a_ptrs += BLOCK_K * stride_ak
        b_ptrs += BLOCK_K * stride_bk

    c = acc.to(c_ptr.dtype.element_ty)
    offs_cm = pid_m * BLOCK_M + tl.arange(0, BLOCK_M)
    offs_cn = pid_n * BLOCK_N + tl.arange(0, BLOCK_N)
    c_ptrs = c_ptr + offs_cm[:, None] * stride_cm + offs_cn[None, :] * stride_cn
    mask = (offs_cm[:, None] < M) & (offs_cn[None, :] < N)
    tl.store(c_ptrs, c, mask=mask)

# config = {"BLOCK_K": 32, "BLOCK_M": 512, "BLOCK_N": 64, "GROUP_M": 8, "arch": "sm_90", "dtype": "fp32", "num_ctas": 1, "num_stages": 3, "num_warps": 16}
# arch = sm_90


// ===== COMPILED SASS (sm_90a) =====

	.target	sm_90a

	.elftype	@"ET_EXEC"


//--------------------- .note.nv.tkinfo           --------------------------
	.section	.note.nv.tkinfo,"",@"SHT_NOTE"
	.sectionflags	@"SHF_NOTE_NV_TKINFO"
	.tkinfo
        /*0018*/ 	.word	0x00000002
        /*0030*/ 	.string	""
        /*0030*/ 	.string	"ptxas"
        /*0030*/ 	.string	"Cuda compilation tools, release 13.0, V13.0.88"
        /*0030*/ 	.string	"Build cuda_13.0.r13.0/compiler.36424714_0"
        /*0030*/ 	.string	"-v  -suppress-debug-info  -lineinfo  -arch sm_90a "



//--------------------- .note.nv.cuinfo           --------------------------
	.section	.note.nv.cuinfo,"",@"SHT_NOTE"
	.sectionflags	@"SHF_NOTE_NV_CUINFO"
        /*0018*/ 	.short	0x0002
        /*001a*/ 	.short	0x005a
        /*001c*/ 	.short	0x0082
	.zero		2


//--------------------- .nv.info                  --------------------------
	.section	.nv.info,"",@"SHT_CUDA_INFO"
	.align	4


	//----- nvinfo : EIATTR_REGCOUNT
	.align		4
        /*0000*/ 	.byte	0x04, 0x2f
        /*0002*/ 	.short	(.L_1 - .L_0)
	.align		4
.L_0:
        /*0004*/ 	.word	index@(matmul_kernel)
        /*0008*/ 	.word	0x00000080


	//----- nvinfo : EIATTR_FRAME_SIZE
	.align		4
.L_1:
        /*000c*/ 	.byte	0x04, 0x11
        /*000e*/ 	.short	(.L_3 - .L_2)
	.align		4
.L_2:
        /*0010*/ 	.word	index@(matmul_kernel)
        /*0014*/ 	.word	0x00000088


	//----- nvinfo : EIATTR_MIN_STACK_SIZE
	.align		4
.L_3:
        /*0018*/ 	.byte	0x04, 0x12
        /*001a*/ 	.short	(.L_5 - .L_4)
	.align		4
.L_4:
        /*001c*/ 	.word	index@(matmul_kernel)
        /*0020*/ 	.word	0x00000088
.L_5:


//--------------------- .nv.compat                --------------------------
	.section	.nv.compat,"",@"SHT_CUDA_COMPAT_INFO"
	.align	4
        /*0000*/ 	.byte	0x02, 0x09, 0x01, 0x00, 0x02, 0x02, 0x04, 0x00, 0x02, 0x05, 0x05, 0x00, 0x03, 0x07, 0x01, 0x01
        /*0010*/ 	.byte	0x02, 0x03, 0x00, 0x00, 0x02, 0x06, 0x01, 0x00, 0x04, 0x0b, 0x08, 0x00, 0x00, 0x00, 0x00, 0x00
        /*0020*/ 	.byte	0x00, 0x00, 0x00, 0x00


//--------------------- .nv.info.matmul_kernel    --------------------------
	.section	.nv.info.matmul_kernel,"",@"SHT_CUDA_INFO"
	.sectionflags	@""
	.align	4


	//----- nvinfo : EIATTR_CUDA_API_VERSION
	.align		4
        /*0000*/ 	.byte	0x04, 0x37
        /*0002*/ 	.short	(.L_7 - .L_6)
.L_6:
        /*0004*/ 	.word	0x00000082


	//----- nvinfo : EIATTR_KPARAM_INFO
	.align		4
.L_7:
        /*0008*/ 	.byte	0x04, 0x17
        /*000a*/ 	.short	(.L_9 - .L_8)
.L_8:
        /*000c*/ 	.word	0x00000000
        /*0010*/ 	.short	0x000d
        /*0012*/ 	.short	0x0048
        /*0014*/ 	.byte	0x00, 0xf4, 0x21, 0x00


	//----- nvinfo : EIATTR_KPARAM_INFO
	.align		4
.L_9:
        /*0018*/ 	.byte	0x04, 0x17
        /*001a*/ 	.short	(.L_11 - .L_10)
.L_10:
        /*001c*/ 	.word	0x00000000
        /*0020*/ 	.short	0x000c
        /*0022*/ 	.short	0x0040
        /*0024*/ 	.byte	0x00, 0xf4, 0x21, 0x00


	//----- nvinfo : EIATTR_KPARAM_INFO
	.align		4
.L_11:
        /*0028*/ 	.byte	0x04, 0x17
        /*002a*/ 	.short	(.L_13 - .L_12)
.L_12:
        /*002c*/ 	.word	0x00000000
        /*0030*/ 	.short	0x000b
        /*0032*/ 	.short	0x0038
        /*0034*/ 	.byte	0x00, 0xf0, 0x11, 0x00


	//----- nvinfo : EIATTR_KPARAM_INFO
	.align		4
.L_13:
        /*0038*/ 	.byte	0x04, 0x17
        /*003a*/ 	.short	(.L_15 - .L_14)
.L_14:
        /*003c*/ 	.word	0x00000000
        /*0040*/ 	.short	0x000a
        /*0042*/ 	.short	0x0034
        /*0044*/ 	.byte	0x00, 0xf0, 0x11, 0x00


	//----- nvinfo : EIATTR_KPARAM_INFO
	.align		4
.L_15:
        /*0048*/ 	.byte	0x04, 0x17
        /*004a*/ 	.short	(.L_17 - .L_16)
.L_16:
        /*004c*/ 	.word	0x00000000
        /*0050*/ 	.short	0x0009
        /*0052*/ 	.short	0x0030
        /*0054*/ 	.byte	0x00, 0xf0, 0x11, 0x00


	//----- nvinfo : EIATTR_KPARAM_INFO
	.align		4
.L_17:
        /*0058*/ 	.byte	0x04, 0x17
        /*005a*/ 	.short	(.L_19 - .L_18)
.L_18:
        /*005c*/ 	.word	0x00000000
        /*0060*/ 	.short	0x0008
        /*0062*/ 	.short	0x002c
        /*0064*/ 	.byte	0x00, 0xf0, 0x11, 0x00


	//----- nvinfo : EIATTR_KPARAM_INFO
	.align		4
.L_19:
        /*0068*/ 	.byte	0x04, 0x17
        /*006a*/ 	.short	(.L_21 - .L_20)
.L_20:
        /*006c*/ 	.word	0x00000000
        /*0070*/ 	.short	0x0007
        /*0072*/ 	.short	0x0028
        /*0074*/ 	.byte	0x00, 0xf0, 0x11, 0x00


	//----- nvinfo : EIATTR_KPARAM_INFO
	.align		4
.L_21:
        /*0078*/ 	.byte	0x04, 0x17
        /*007a*/ 	.short	(.L_23 - .L_22)
.L_22:
        /*007c*/ 	.word	0x00000000
        /*0080*/ 	.short	0x0006
        /*0082*/ 	.short	0x0024
        /*0084*/ 	.byte	0x00, 0xf0, 0x11, 0x00


	//----- nvinfo : EIATTR_KPARAM_INFO
	.align		4
.L_23:
        /*0088*/ 	.byte	0x04, 0x17
        /*008a*/ 	.short	(.L_25 - .L_24)
.L_24:
        /*008c*/ 	.word	0x00000000
        /*0090*/ 	.short	0x0005
        /*0092*/ 	.short	0x0020
        /*0094*/ 	.byte	0x00, 0xf0, 0x11, 0x00


	//----- nvinfo : EIATTR_KPARAM_INFO
	.align		4
.L_25:
        /*0098*/ 	.byte	0x04, 0x17
        /*009a*/ 	.short	(.L_27 - .L_26)
.L_26:
        /*009c*/ 	.word	0x00000000
        /*00a0*/ 	.short	0x0004
        /*00a2*/ 	.short	0x001c
        /*00a4*/ 	.byte	0x00, 0xf0, 0x11, 0x00


	//----- nvinfo : EIATTR_KPARAM_INFO
	.align		4
.L_27:
        /*00a8*/ 	.byte	0x04, 0x17
        /*00aa*/ 	.short	(.L_29 - .L_28)
.L_28:
        /*00ac*/ 	.word	0x00000000
        /*00b0*/ 	.short	0x0003
        /*00b2*/ 	.short	0x0018
        /*00b4*/ 	.byte	0x00, 0xf0, 0x11, 0x00


	//----- nvinfo : EIATTR_KPARAM_INFO
	.align		4
.L_29:
        /*00b8*/ 	.byte	0x04, 0x17
        /*00ba*/ 	.short	(.L_31 - .L_30)
.L_30:
        /*00bc*/ 	.word	0x00000000
        /*00c0*/ 	.short	0x0002
        /*00c2*/ 	.short	0x0010
        /*00c4*/ 	.byte	0x00, 0xf4, 0x21, 0x00


	//----- nvinfo : EIATTR_KPARAM_INFO
	.align		4
.L_31:
        /*00c8*/ 	.byte	0x04, 0x17
        /*00ca*/ 	.short	(.L_33 - .L_32)
.L_32:
        /*00cc*/ 	.word	0x00000000
        /*00d0*/ 	.short	0x0001
        /*00d2*/ 	.short	0x0008
        /*00d4*/ 	.byte	0x00, 0xf4, 0x21, 0x00


	//----- nvinfo : EIATTR_KPARAM_INFO
	.align		4
.L_33:
        /*00d8*/ 	.byte	0x04, 0x17
        /*00da*/ 	.short	(.L_35 - .L_34)
.L_34:
        /*00dc*/ 	.word	0x00000000
        /*00e0*/ 	.short	0x0000
        /*00e2*/ 	.short	0x0000
        /*00e4*/ 	.byte	0x00, 0xf4, 0x21, 0x00


	//----- nvinfo : EIATTR_SPARSE_MMA_MASK
	.align		4
.L_35:
        /*00e8*/ 	.byte	0x03, 0x50
        /*00ea*/ 	.short	0x0000


	//----- nvinfo : EIATTR_MAXREG_COUNT
	.align		4
        /*00ec*/ 	.byte	0x03, 0x1b
        /*00ee*/ 	.short	0x0080


	//----- nvinfo : EIATTR_NUM_BARRIERS
	.align		4
        /*00f0*/ 	.byte	0x02, 0x4c
        /*00f2*/ 	.byte	0x01
	.zero		1


	//----- nvinfo : EIATTR_ANNOTATIONS
	.align		4
        /*00f4*/ 	.byte	0x04, 0x55
        /*00f6*/ 	.short	(.L_37 - .L_36)


	//   ....[0]....
.L_36:
        /*00f8*/ 	.word	0x00000001
        /*00fc*/ 	.byte	0x30, 0x06, 0x00, 0x00, 0x01, 0x00, 0x00, 0x00, 0x40, 0x07, 0x00, 0x00, 0x01, 0x00, 0x00, 0x00
        /* <DEDUP_REMOVED lines=38> */
        /*036c*/ 	.byte	0x80, 0x56, 0x00, 0x00


	//----- nvinfo : EIATTR_MERCURY_ISA_VERSION
	.align		4
.L_37:
        /*0370*/ 	.byte	0x03, 0x5f
        /*0372*/ 	.short	0x0101


	//----- nvinfo : EIATTR_EXIT_INSTR_OFFSETS
	.align		4
        /*0374*/ 	.byte	0x04, 0x1c
        /*0376*/ 	.short	(.L_39 - .L_38)


	//   ....[0]....
.L_38:
        /*0378*/ 	.word	0x00007730


	//   ....[1]....
        /*037c*/ 	.word	0x00007750


	//----- nvinfo : EIATTR_REQNTID
	.align		4
.L_39:
        /*0380*/ 	.byte	0x04, 0x10
        /*0382*/ 	.short	(.L_41 - .L_40)
.L_40:
        /*0384*/ 	.word	0x00000200
        /*0388*/ 	.word	0x00000001
        /*038c*/ 	.word	0x00000001


	//----- nvinfo : EIATTR_CBANK_PARAM_SIZE
	.align		4
.L_41:
        /*0390*/ 	.byte	0x03, 0x19
        /*0392*/ 	.short	0x0050


	//----- nvinfo : EIATTR_PARAM_CBANK
	.align		4
        /*0394*/ 	.byte	0x04, 0x0a
        /*0396*/ 	.short	(.L_43 - .L_42)
	.align		4
.L_42:
        /*0398*/ 	.word	index@(.nv.constant0.matmul_kernel)
        /*039c*/ 	.short	0x0210
        /*039e*/ 	.short	0x0050


	//----- nvinfo : EIATTR_SW_WAR
	.align		4
.L_43:
        /*03a0*/ 	.byte	0x04, 0x36
        /*03a2*/ 	.short	(.L_45 - .L_44)
.L_44:
        /*03a4*/ 	.word	0x00000008
.L_45:


//--------------------- .nv.callgraph             --------------------------
	.section	.nv.callgraph,"",@"SHT_CUDA_CALLGRAPH"
	.align	4
	.sectionentsize	8
	.align		4
        /*0000*/ 	.word	0x00000000
	.align		4
        /*0004*/ 	.word	0xffffffff
	.align		4
        /*0008*/ 	.word	0x00000000
	.align		4
        /*000c*/ 	.word	0xfffffffe
	.align		4
        /*0010*/ 	.word	0x00000000
	.align		4
        /*0014*/ 	.word	0xfffffffd
	.align		4
        /*0018*/ 	.word	0x00000000
	.align		4
        /*001c*/ 	.word	0xfffffffc


//--------------------- .text.matmul_kernel       --------------------------
	.section	.text.matmul_kernel,"ax",@progbits
	.align	128
        .global         matmul_kernel
        .type           matmul_kernel,@function
        .size           matmul_kernel,(.L_x_3 - matmul_kernel)
        .other          matmul_kernel,@"STO_CUDA_ENTRY STV_DEFAULT"
matmul_kernel:
.text.matmul_kernel:
[----:B------:R-:W1:Y:S08]  /*0000*/  LDC R1, c[0x0][0x28] ;  /* 0x00000a00ff017b82 */ /* 0x000e700000000800 */
[----:B------:R-:W2:Y:S01]  /*0010*/  LDC.64 R92, c[0x0][0x228] ;  /* 0x00008a00ff5c7b82 */ /* 0x000ea20000000a00 */
[----:B------:R-:W3:Y:S01]  /*0020*/  S2R R5, SR_CTAID.X ;  /* 0x0000000000057919 */ /* 0x000ee20000002500 */
[----:B-1----:R-:W-:Y:S01]  /*0030*/  VIADD R1, R1, 0xffffff78 ;  /* 0xffffff7801017836 */ /* 0x002fe20000000000 */
[----:B------:R-:W-:Y:S01]  /*0040*/  ULDC.64 UR6, c[0x0][0x210] ;  /* 0x0000840000067ab9 */ /* 0x000fe20000000a00 */
[----:B------:R-:W-:Y:S01]  /*0050*/  UMOV UR8, 0x400 ;  /* 0x0000040000087882 */ /* 0x000fe20000000000 */
[----:B------:R-:W1:Y:S01]  /*0060*/  S2R R111, SR_TID.X ;  /* 0x00000000006f7919 */ /* 0x000e620000002100 */
[----:B------:R-:W-:Y:S01]  /*0070*/  ULDC.64 UR16, c[0x0][0x208] ;  /* 0x0000820000107ab9 */ /* 0x000fe20000000a00 */
[----:B------:R-:W-:Y:S01]  /*0080*/  ULDC UR9, c[0x0][0x240] ;  /* 0x0000900000097ab9 */ /* 0x000fe20000000800 */
[----:B------:R-:W4:Y:S01]  /*0090*/  S2UR UR4, SR_CgaCtaId ;  /* 0x00000000000479c3 */ /* 0x000f220000008800 */
[----:B--2---:R-:W-:Y:S01]  /*00a0*/  VIADD R0, R93, 0x3f ;  /* 0x0000003f5d007836 */ /* 0x004fe20000000000 */
[----:B------:R-:W-:-:S02]  /*00b0*/  IABS R12, R93 ;  /* 0x0000005d000c7213 */ /* 0x000fc40000000000 */
[----:B------:R-:W-:Y:S02]  /*00c0*/  LOP3.LUT R120, RZ, R93, RZ, 0x33, !PT ;  /* 0x0000005dff787212 */ /* 0x000fe400078e33ff */
[----:B------:R-:W-:Y:S01]  /*00d0*/  SHF.R.S32.HI R3, RZ, 0x1f, R0 ;  /* 0x0000001fff037819 */ /* 0x000fe20000011400 */
[----:B----4-:R-:W-:-:S03]  /*00e0*/  ULEA UR8, UR4, UR8, 0x18 ;  /* 0x0000000804087291 */ /* 0x010fc6000f8ec03f */
[----:B------:R-:W-:Y:S02]  /*00f0*/  LEA.HI R3, R3, R0, RZ, 0x6 ;  /* 0x0000000003037211 */ /* 0x000fe400078f30ff */
[----:B---3--:R-:W-:Y:S01]  /*0100*/  IABS R8, R5 ;  /* 0x0000000500087213 */ /* 0x008fe20000000000 */
[----:B------:R-:W-:Y:S01]  /*0110*/  ULDC.64 UR4, c[0x0][0x218] ;  /* 0x0000860000047ab9 */ /* 0x000fe20000000a00 */
[----:B------:R-:W-:Y:S01]  /*0120*/  SHF.R.S32.HI R3, RZ, 0x6, R3 ;  /* 0x00000006ff037819 */ /* 0x000fe20000011403 */
[C---:B-1----:R-:W-:Y:S01]  /*0130*/  IMAD.SHL.U32 R125, R111.reuse, 0x10, RZ ;  /* 0x000000106f7d7824 */ /* 0x042fe200078e00ff */
[----:B------:R-:W-:-:S03]  /*0140*/  LOP3.LUT R19, R111, 0x1ff, RZ, 0xc0, !PT ;  /* 0x000001ff6f137812 */ /* 0x000fc600078ec0ff */
[----:B------:R-:W-:-:S05]  /*0150*/  IMAD.SHL.U32 R4, R3, 0x8, RZ ;  /* 0x0000000803047824 */ /* 0x000fca00078e00ff */
[-C--:B------:R-:W-:Y:S02]  /*0160*/  IABS R7, R4.reuse ;  /* 0x0000000400077213 */ /* 0x080fe40000000000 */
[----:B------:R-:W-:Y:S02]  /*0170*/  IABS R10, R4 ;  /* 0x00000004000a7213 */ /* 0x000fe40000000000 */
[----:B------:R-:W1:Y:S08]  /*0180*/  I2F.RP R0, R7 ;  /* 0x0000000700007306 */ /* 0x000e700000209400 */
[----:B-1----:R-:W1:Y:S02]  /*0190*/  MUFU.RCP R0, R0 ;  /* 0x0000000000007308 */ /* 0x002e640000001000 */
[----:B-1----:R-:W-:-:S02]  /*01a0*/  VIADD R2, R0, 0xffffffe ;  /* 0x0ffffffe00027836 */ /* 0x002fc40000000000 */
[----:B------:R-:W-:-:S04]  /*01b0*/  IMAD.MOV R0, RZ, RZ, -R10 ;  /* 0x000000ffff007224 */ /* 0x000fc800078e0a0a */
[----:B------:R1:W2:Y:S02]  /*01c0*/  F2I.FTZ.U32.TRUNC.NTZ R3, R2 ;  /* 0x0000000200037305 */ /* 0x0002a4000021f000 */
[----:B-1----:R-:W-:Y:S02]  /*01d0*/  IMAD.MOV.U32 R2, RZ, RZ, RZ ;  /* 0x000000ffff027224 */ /* 0x002fe400078e00ff */
[----:B--2---:R-:W-:-:S04]  /*01e0*/  IMAD.MOV R6, RZ, RZ, -R3 ;  /* 0x000000ffff067224 */ /* 0x004fc800078e0a03 */
[----:B------:R-:W-:Y:S02]  /*01f0*/  IMAD R9, R6, R7, RZ ;  /* 0x0000000706097224 */ /* 0x000fe400078e02ff */
[----:B------:R-:W-:Y:S02]  /*0200*/  IMAD.MOV.U32 R6, RZ, RZ, R8 ;  /* 0x000000ffff067224 */ /* 0x000fe400078e0008 */
[----:B------:R-:W-:Y:S01]  /*0210*/  IMAD.HI.U32 R3, R3, R9, R2 ;  /* 0x0000000903037227 */ /* 0x000fe200078e0002 */
[----:B------:R-:W-:-:S05]  /*0220*/  IABS R9, R92 ;  /* 0x0000005c00097213 */ /* 0x000fca0000000000 */
[----:B------:R-:W-:-:S04]  /*0230*/  IMAD.HI.U32 R3, R3, R6, RZ ;  /* 0x0000000603037227 */ /* 0x000fc800078e00ff */
[----:B------:R-:W-:-:S05]  /*0240*/  IMAD R0, R3, R0, R6 ;  /* 0x0000000003007224 */ /* 0x000fca00078e0206 */
[----:B------:R-:W-:-:S13]  /*0250*/  ISETP.GT.U32.AND P1, PT, R7, R0, PT ;  /* 0x000000000700720c */ /* 0x000fda0003f24070 */
[----:B------:R-:W-:Y:S02]  /*0260*/  @!P1 IMAD.IADD R0, R0, 0x1, -R7 ;  /* 0x0000000100009824 */ /* 0x000fe400078e0a07 */
[----:B------:R-:W-:Y:S01]  /*0270*/  @!P1 VIADD R3, R3, 0x1 ;  /* 0x0000000103039836 */ /* 0x000fe20000000000 */
[----:B------:R-:W-:Y:S02]  /*0280*/  ISETP.NE.AND P1, PT, R4, RZ, PT ;  /* 0x000000ff0400720c */ /* 0x000fe40003f25270 */
[----:B------:R-:W-:Y:S02]  /*0290*/  ISETP.GE.U32.AND P0, PT, R0, R7, PT ;  /* 0x000000070000720c */ /* 0x000fe40003f06070 */
[----:B------:R-:W-:-:S04]  /*02a0*/  LOP3.LUT R0, R5, R4, RZ, 0x3c, !PT ;  /* 0x0000000405007212 */ /* 0x000fc800078e3cff */
[----:B------:R-:W-:Y:S01]  /*02b0*/  ISETP.GE.AND P2, PT, R0, RZ, PT ;  /* 0x000000ff0000720c */ /* 0x000fe20003f46270 */
[----:B------:R-:W-:-:S06]  /*02c0*/  VIADD R0, R92, 0x1ff ;  /* 0x000001ff5c007836 */ /* 0x000fcc0000000000 */
[----:B------:R-:W-:-:S04]  /*02d0*/  @P0 VIADD R3, R3, 0x1 ;  /* 0x0000000103030836 */ /* 0x000fc80000000000 */
[----:B------:R-:W-:Y:S01]  /*02e0*/  IMAD.MOV.U32 R2, RZ, RZ, R3 ;  /* 0x000000ffff027224 */ /* 0x000fe200078e0003 */
[----:B------:R-:W-:-:S03]  /*02f0*/  SHF.R.S32.HI R3, RZ, 0x1f, R0 ;  /* 0x0000001fff037819 */ /* 0x000fc60000011400 */
[----:B------:R-:W-:Y:S01]  /*0300*/  @!P2 IMAD.MOV R2, RZ, RZ, -R2 ;  /* 0x000000ffff02a224 */ /* 0x000fe200078e0a02 */
[----:B------:R-:W-:Y:S02]  /*0310*/  @!P1 LOP3.LUT R2, RZ, R4, RZ, 0x33, !PT ;  /* 0x00000004ff029212 */ /* 0x000fe400078e33ff */
[----:B------:R-:W-:-:S03]  /*0320*/  LEA.HI R3, R3, R0, RZ, 0x9 ;  /* 0x0000000003037211 */ /* 0x000fc600078f48ff */
[----:B------:R-:W-:Y:S02]  /*0330*/  IMAD.SHL.U32 R8, R2, 0x8, RZ ;  /* 0x0000000802087824 */ /* 0x000fe400078e00ff */
[----:B------:R-:W-:-:S03]  /*0340*/  IMAD.MOV R2, RZ, RZ, -R2 ;  /* 0x000000ffff027224 */ /* 0x000fc600078e0a02 */
[----:B------:R-:W-:Y:S01]  /*0350*/  LEA.HI.SX32 R3, R3, -R8, 0x17 ;  /* 0x8000000803037211 */ /* 0x000fe200078fbaff */
[----:B------:R-:W-:Y:S02]  /*0360*/  IMAD R10, R4, R2, R5 ;  /* 0x00000002040a7224 */ /* 0x000fe400078e0205 */
[----:B------:R-:W-:Y:S01]  /*0370*/  IMAD.MOV.U32 R2, RZ, RZ, RZ ;  /* 0x000000ffff027224 */ /* 0x000fe200078e00ff */
[----:B------:R-:W-:Y:S02]  /*0380*/  VIMNMX R11, R3, 0x8, PT ;  /* 0x00000008030b7848 */ /* 0x000fe40003fe0100 */
[----:B------:R-:W-:Y:S02]  /*0390*/  IABS R4, R10 ;  /* 0x0000000a00047213 */ /* 0x000fe40000000000 */
[----:B------:R-:W-:-:S04]  /*03a0*/  IABS R7, R11 ;  /* 0x0000000b00077213 */ /* 0x000fc80000000000 */
[----:B------:R-:W1:Y:S08]  /*03b0*/  I2F.RP R0, R7 ;  /* 0x0000000700007306 */ /* 0x000e700000209400 */
[----:B-1----:R-:W1:Y:S02]  /*03c0*/  MUFU.RCP R0, R0 ;  /* 0x0000000000007308 */ /* 0x002e640000001000 */
[----:B-1----:R-:W-:-:S06]  /*03d0*/  VIADD R3, R0, 0xffffffe ;  /* 0x0ffffffe00037836 */ /* 0x002fcc0000000000 */
[----:B------:R-:W1:Y:S02]  /*03e0*/  F2I.FTZ.U32.TRUNC.NTZ R3, R3 ;  /* 0x0000000300037305 */ /* 0x000e64000021f000 */
[----:B-1----:R-:W-:-:S04]  /*03f0*/  IMAD.MOV R6, RZ, RZ, -R3 ;  /* 0x000000ffff067224 */ /* 0x002fc800078e0a03 */
[----:B------:R-:W-:Y:S01]  /*0400*/  IMAD R5, R6, R7, RZ ;  /* 0x0000000706057224 */ /* 0x000fe200078e02ff */
[----:B------:R-:W-:-:S03]  /*0410*/  IABS R6, R11 ;  /* 0x0000000b00067213 */ /* 0x000fc60000000000 */
[----:B------:R-:W-:Y:S02]  /*0420*/  IMAD.HI.U32 R2, R3, R5, R2 ;  /* 0x0000000503027227 */ /* 0x000fe400078e0002 */
[----:B------:R-:W1:Y:S02]  /*0430*/  I2F.RP R5, R12 ;  /* 0x0000000c00057306 */ /* 0x000e640000209400 */
[----:B------:R-:W-:Y:S02]  /*0440*/  IMAD.MOV.U32 R3, RZ, RZ, R4 ;  /* 0x000000ffff037224 */ /* 0x000fe400078e0004 */
[----:B------:R-:W-:Y:S02]  /*0450*/  IMAD.MOV R0, RZ, RZ, -R6 ;  /* 0x000000ffff007224 */ /* 0x000fe400078e0a06 */
[----:B------:R-:W-:Y:S02]  /*0460*/  IMAD.HI.U32 R2, R2, R3, RZ ;  /* 0x0000000302027227 */ /* 0x000fe400078e00ff */
[----:B------:R-:W2:Y:S02]  /*0470*/  I2F.RP R4, R9 ;  /* 0x0000000900047306 */ /* 0x000ea40000209400 */
[----:B------:R-:W-:-:S05]  /*0480*/  IMAD R0, R2, R0, R3 ;  /* 0x0000000002007224 */ /* 0x000fca00078e0203 */
[----:B------:R-:W-:Y:S01]  /*0490*/  ISETP.GT.U32.AND P1, PT, R7, R0, PT ;  /* 0x000000000700720c */ /* 0x000fe20003f24070 */
[----:B-1----:R-:W1:Y:S08]  /*04a0*/  MUFU.RCP R5, R5 ;  /* 0x0000000500057308 */ /* 0x002e700000001000 */
[----:B--2---:R-:W2:Y:S04]  /*04b0*/  MUFU.RCP R4, R4 ;  /* 0x0000000400047308 */ /* 0x004ea80000001000 */
[----:B------:R-:W-:-:S02]  /*04c0*/  @!P1 IMAD.IADD R0, R0, 0x1, -R7 ;  /* 0x0000000100009824 */ /* 0x000fc400078e0a07 */
[----:B------:R-:W-:Y:S01]  /*04d0*/  @!P1 VIADD R2, R2, 0x1 ;  /* 0x0000000102029836 */ /* 0x000fe20000000000 */
[----:B------:R-:W-:Y:S02]  /*04e0*/  ISETP.NE.AND P1, PT, R11, RZ, PT ;  /* 0x000000ff0b00720c */ /* 0x000fe40003f25270 */
[----:B------:R-:W-:Y:S02]  /*04f0*/  ISETP.GE.U32.AND P0, PT, R0, R7, PT ;  /* 0x000000070000720c */ /* 0x000fe40003f06070 */
[----:B------:R-:W-:Y:S02]  /*0500*/  LOP3.LUT R0, R10, R11, RZ, 0x3c, !PT ;  /* 0x0000000b0a007212 */ /* 0x000fe400078e3cff */
[----:B------:R-:W-:Y:S02]  /*0510*/  SHF.R.U32.HI R7, RZ, 0x5, R111 ;  /* 0x00000005ff077819 */ /* 0x000fe4000001166f */
[----:B------:R-:W-:Y:S01]  /*0520*/  ISETP.GE.AND P2, PT, R0, RZ, PT ;  /* 0x000000ff0000720c */ /* 0x000fe20003f46270 */
[----:B-1----:R-:W-:Y:S01]  /*0530*/  VIADD R0, R5, 0xffffffe ;  /* 0x0ffffffe05007836 */ /* 0x002fe20000000000 */
[----:B------:R-:W-:Y:S01]  /*0540*/  SGXT.U32 R7, R7, 0x4 ;  /* 0x000000040707781a */ /* 0x000fe20000000000 */
[----:B--2---:R-:W-:-:S02]  /*0550*/  VIADD R3, R4, 0xffffffe ;  /* 0x0ffffffe04037836 */ /* 0x004fc40000000000 */
[----:B------:R-:W1:Y:S02]  /*0560*/  F2I.FTZ.U32.TRUNC.NTZ R5, R0 ;  /* 0x0000000000057305 */ /* 0x000e64000021f000 */
[----:B------:R-:W-:-:S04]  /*0570*/  @P0 VIADD R2, R2, 0x1 ;  /* 0x0000000102020836 */ /* 0x000fc80000000000 */
[----:B------:R-:W-:Y:S02]  /*0580*/  IMAD.MOV.U32 R4, RZ, RZ, R2 ;  /* 0x000000ffff047224 */ /* 0x000fe400078e0002 */
[----:B------:R-:W2:Y:S02]  /*0590*/  F2I.FTZ.U32.TRUNC.NTZ R3, R3 ;  /* 0x0000000300037305 */ /* 0x000ea4000021f000 */
[----:B------:R-:W-:Y:S01]  /*05a0*/  @!P2 IMAD.MOV R4, RZ, RZ, -R4 ;  /* 0x000000ffff04a224 */ /* 0x000fe200078e0a04 */
[----:B------:R-:W-:Y:S01]  /*05b0*/  @!P1 LOP3.LUT R4, RZ, R11, RZ, 0x33, !PT ;  /* 0x0000000bff049212 */ /* 0x000fe200078e33ff */
[----:B-1----:R-:W-:-:S04]  /*05c0*/  IMAD.MOV R13, RZ, RZ, -R5 ;  /* 0x000000ffff0d7224 */ /* 0x002fc800078e0a05 */
[----:B------:R-:W-:Y:S02]  /*05d0*/  IMAD.MOV R6, RZ, RZ, -R4 ;  /* 0x000000ffff067224 */ /* 0x000fe400078e0a04 */
[----:B------:R-:W-:Y:S02]  /*05e0*/  IMAD.SHL.U32 R0, R4, 0x40, RZ ;  /* 0x0000004004007824 */ /* 0x000fe400078e00ff */
[----:B------:R-:W-:Y:S02]  /*05f0*/  IMAD R6, R11, R6, R10 ;  /* 0x000000060b067224 */ /* 0x000fe400078e020a */
[----:B--2---:R-:W-:Y:S01]  /*0600*/  IMAD.MOV R2, RZ, RZ, -R3 ;  /* 0x000000ffff027224 */ /* 0x004fe200078e0a03 */
[----:B------:R-:W-:Y:S01]  /*0610*/  LOP3.LUT R7, R0, R7, RZ, 0xfc, !PT ;  /* 0x0000000700077212 */ /* 0x000fe200078efcff */
[----:B------:R-:W-:Y:S01]  /*0620*/  IMAD.IADD R6, R8, 0x1, R6 ;  /* 0x0000000108067824 */ /* 0x000fe200078e0206 */
[----:B------:R1:W-:Y:S01]  /*0630*/  STL [R1+0x60], R0 ;  /* 0x0000600001007387 */ /* 0x0003e20000100800 */
[----:B------:R-:W-:Y:S01]  /*0640*/  IMAD R11, R2, R9, RZ ;  /* 0x00000009020b7224 */ /* 0x000fe200078e02ff */
[----:B------:R-:W-:Y:S01]  /*0650*/  LOP3.LUT R14, R7, 0x10, RZ, 0xfc, !PT ;  /* 0x00000010070e7812 */ /* 0x000fe200078efcff */
[----:B------:R-:W-:Y:S01]  /*0660*/  IMAD R13, R13, R12, RZ ;  /* 0x0000000c0d0d7224 */ /* 0x000fe200078e02ff */
[C---:B------:R-:W-:Y:S01]  /*0670*/  LOP3.LUT R16, R7.reuse, 0x20, RZ, 0xfc, !PT ;  /* 0x0000002007107812 */ /* 0x040fe200078efcff */
[----:B------:R-:W-:Y:S01]  /*0680*/  IMAD.MOV.U32 R4, RZ, RZ, RZ ;  /* 0x000000ffff047224 */ /* 0x000fe200078e00ff */
[----:B------:R-:W-:Y:S01]  /*0690*/  LOP3.LUT R18, R7, 0x30, RZ, 0xfc, !PT ;  /* 0x0000003007127812 */ /* 0x000fe200078efcff */
[----:B------:R-:W-:Y:S01]  /*06a0*/  IMAD.MOV.U32 R2, RZ, RZ, RZ ;  /* 0x000000ffff027224 */ /* 0x000fe200078e00ff */
[----:B------:R-:W-:Y:S01]  /*06b0*/  IABS R15, R16 ;  /* 0x00000010000f7213 */ /* 0x000fe20000000000 */
[----:B------:R-:W-:Y:S01]  /*06c0*/  IMAD.HI.U32 R4, R5, R13, R4 ;  /* 0x0000000d05047227 */ /* 0x000fe200078e0004 */
[----:B------:R-:W-:-:S02]  /*06d0*/  IABS R13, R14 ;  /* 0x0000000e000d7213 */ /* 0x000fc40000000000 */
[----:B------:R-:W-:Y:S01]  /*06e0*/  IABS R17, R18 ;  /* 0x0000001200117213 */ /* 0x000fe20000000000 */
[----:B-1----:R-:W-:Y:S02]  /*06f0*/  IMAD R0, R6, 0x200, R19 ;  /* 0x0000020006007824 */ /* 0x002fe400078e0213 */
[----:B------:R-:W-:Y:S01]  /*0700*/  IMAD.HI.U32 R2, R3, R11, R2 ;  /* 0x0000000b03027227 */ /* 0x000fe200078e0002 */
[----:B------:R-:W-:Y:S02]  /*0710*/  IABS R11, R7 ;  /* 0x00000007000b7213 */ /* 0x000fe40000000000 */
[----:B------:R-:W-:Y:S01]  /*0720*/  IABS R8, R0 ;  /* 0x0000000000087213 */ /* 0x000fe20000000000 */
[C---:B------:R-:W-:Y:S01]  /*0730*/  IMAD.HI.U32 R5, R4.reuse, R13, RZ ;  /* 0x0000000d04057227 */ /* 0x040fe200078e00ff */
[----:B------:R-:W-:Y:S03]  /*0740*/  STL [R1+0x5c], R0 ;  /* 0x00005c0001007387 */ /* 0x000fe60000100800 */
[----:B------:R-:W-:-:S04]  /*0750*/  IMAD.HI.U32 R3, R4, R11, RZ ;  /* 0x0000000b04037227 */ /* 0x000fc800078e00ff */
[----:B------:R-:W-:-:S04]  /*0760*/  IMAD.HI.U32 R6, R4, R15, RZ ;  /* 0x0000000f04067227 */ /* 0x000fc800078e00ff */
[----:B------:R-:W-:-:S04]  /*0770*/  IMAD.HI.U32 R4, R4, R17, RZ ;  /* 0x0000001104047227 */ /* 0x000fc800078e00ff */
[----:B------:R-:W-:-:S04]  /*0780*/  IMAD.HI.U32 R2, R2, R8, RZ ;  /* 0x0000000802027227 */ /* 0x000fc800078e00ff */
[----:B------:R-:W-:Y:S02]  /*0790*/  IMAD.MOV R5, RZ, RZ, -R5 ;  /* 0x000000ffff057224 */ /* 0x000fe400078e0a05 */
[----:B------:R-:W-:Y:S02]  /*07a0*/  IMAD.MOV R6, RZ, RZ, -R6 ;  /* 0x000000ffff067224 */ /* 0x000fe400078e0a06 */
[----:B------:R-:W-:Y:S02]  /*07b0*/  IMAD.MOV R10, RZ, RZ, -R4 ;  /* 0x000000ffff0a7224 */ /* 0x000fe400078e0a04 */
[----:B------:R-:W-:Y:S02]  /*07c0*/  IMAD.MOV R2, RZ, RZ, -R2 ;  /* 0x000000ffff027224 */ /* 0x000fe400078e0a02 */
[C---:B------:R-:W-:Y:S02]  /*07d0*/  IMAD R4, R12.reuse, R5, R13 ;  /* 0x000000050c047224 */ /* 0x040fe400078e020d */
[----:B------:R-:W-:-:S02]  /*07e0*/  IMAD R5, R12, R6, R15 ;  /* 0x000000060c057224 */ /* 0x000fc400078e020f */
[C---:B------:R-:W-:Y:S01]  /*07f0*/  IMAD R6, R12.reuse, R10, R17 ;  /* 0x0000000a0c067224 */ /* 0x040fe200078e0211 */
[C---:B------:R-:W-:Y:S01]  /*0800*/  ISETP.GT.U32.AND P2, PT, R12.reuse, R4, PT ;  /* 0x000000040c00720c */ /* 0x040fe20003f44070 */
[C---:B------:R-:W-:Y:S01]  /*0810*/  IMAD R2, R9.reuse, R2, R8 ;  /* 0x0000000209027224 */ /* 0x040fe200078e0208 */
[C---:B------:R-:W-:Y:S01]  /*0820*/  ISETP.GT.U32.AND P3, PT, R12.reuse, R5, PT ;  /* 0x000000050c00720c */ /* 0x040fe20003f64070 */
[----:B------:R-:W-:Y:S01]  /*0830*/  IMAD.MOV R3, RZ, RZ, -R3 ;  /* 0x000000ffff037224 */ /* 0x000fe200078e0a03 */
[C---:B------:R-:W-:Y:S02]  /*0840*/  ISETP.GT.U32.AND P4, PT, R12.reuse, R6, PT ;  /* 0x000000060c00720c */ /* 0x040fe40003f84070 */
[----:B------:R-:W-:Y:S01]  /*0850*/  ISETP.GT.U32.AND P0, PT, R9, R2, PT ;  /* 0x000000020900720c */ /* 0x000fe20003f04070 */
[C---:B------:R-:W-:Y:S02]  /*0860*/  IMAD R3, R12.reuse, R3, R11 ;  /* 0x000000030c037224 */ /* 0x040fe400078e020b */
[----:B------:R-:W1:Y:S03]  /*0870*/  LDC.64 R10, c[0x0][0x230] ;  /* 0x00008c00ff0a7b82 */ /* 0x000e660000000a00 */
[----:B------:R-:W-:Y:S01]  /*0880*/  ISETP.GT.U32.AND P1, PT, R12, R3, PT ;  /* 0x000000030c00720c */ /* 0x000fe20003f24070 */
[--C-:B------:R-:W-:Y:S01]  /*0890*/  @!P2 IMAD.IADD R4, R4, 0x1, -R12.reuse ;  /* 0x000000010404a824 */ /* 0x100fe200078e0a0c */
[----:B------:R-:W-:Y:S01]  /*08a0*/  ISETP.GE.AND P2, PT, R7, RZ, PT ;  /* 0x000000ff0700720c */ /* 0x000fe20003f46270 */
[----:B------:R-:W-:-:S02]  /*08b0*/  @!P3 IMAD.IADD R5, R5, 0x1, -R12 ;  /* 0x000000010505b824 */ /* 0x000fc400078e0a0c */
[--C-:B------:R-:W-:Y:S01]  /*08c0*/  @!P4 IMAD.IADD R6, R6, 0x1, -R12.reuse ;  /* 0x000000010606c824 */ /* 0x100fe200078e0a0c */
[----:B------:R-:W-:Y:S01]  /*08d0*/  ISETP.GT.U32.AND P6, PT, R12, R4, PT ;  /* 0x000000040c00720c */ /* 0x000fe20003fc4070 */
[----:B------:R-:W-:Y:S01]  /*08e0*/  @!P0 IMAD.IADD R2, R2, 0x1, -R9 ;  /* 0x0000000102028824 */ /* 0x000fe200078e0a09 */
[C---:B------:R-:W-:Y:S02]  /*08f0*/  ISETP.GT.U32.AND P5, PT, R12.reuse, R5, PT ;  /* 0x000000050c00720c */ /* 0x040fe40003fa4070 */
[----:B------:R-:W-:Y:S02]  /*0900*/  ISETP.GT.U32.AND P4, PT, R12, R6, PT ;  /* 0x000000060c00720c */ /* 0x000fe40003f84070 */
[----:B------:R-:W-:Y:S01]  /*0910*/  ISETP.GT.U32.AND P3, PT, R9, R2, PT ;  /* 0x000000020900720c */ /* 0x000fe20003f64070 */
[--C-:B------:R-:W-:Y:S01]  /*0920*/  @!P1 IMAD.IADD R3, R3, 0x1, -R12.reuse ;  /* 0x0000000103039824 */ /* 0x100fe200078e0a0c */
[----:B------:R-:W-:Y:S02]  /*0930*/  ISETP.GE.AND P0, PT, R14, RZ, PT ;  /* 0x000000ff0e00720c */ /* 0x000fe40003f06270 */
[----:B------:R-:W2:Y:S02]  /*0940*/  LDC.64 R14, c[0x0][0x238] ;  /* 0x00008e00ff0e7b82 */ /* 0x000ea40000000a00 */
[----:B------:R-:W-:Y:S01]  /*0950*/  ISETP.GT.U32.AND P1, PT, R12, R3, PT ;  /* 0x000000030c00720c */ /* 0x000fe20003f24070 */
[--C-:B------:R-:W-:Y:S01]  /*0960*/  @!P6 IMAD.IADD R4, R4, 0x1, -R12.reuse ;  /* 0x000000010404e824 */ /* 0x100fe200078e0a0c */
[----:B------:R-:W-:Y:S01]  /*0970*/  ISETP.GE.AND P6, PT, R18, RZ, PT ;  /* 0x000000ff1200720c */ /* 0x000fe20003fc6270 */
[----:B------:R-:W-:-:S02]  /*0980*/  @!P5 IMAD.IADD R5, R5, 0x1, -R12 ;  /* 0x000000010505d824 */ /* 0x000fc400078e0a0c */
[----:B------:R-:W-:Y:S01]  /*0990*/  @!P4 IMAD.IADD R6, R6, 0x1, -R12 ;  /* 0x000000010606c824 */ /* 0x000fe200078e0a0c */
[----:B------:R-:W-:Y:S01]  /*09a0*/  ISETP.GE.AND P4, PT, R0, RZ, PT ;  /* 0x000000ff0000720c */ /* 0x000fe20003f86270 */
[----:B------:R-:W-:Y:S01]  /*09b0*/  @!P3 IMAD.IADD R2, R2, 0x1, -R9 ;  /* 0x000000010202b824 */ /* 0x000fe200078e0a09 */
[----:B------:R-:W-:Y:S01]  /*09c0*/  ISETP.NE.AND P3, PT, R92, RZ, PT ;  /* 0x000000ff5c00720c */ /* 0x000fe20003f65270 */
[----:B------:R-:W-:Y:S02]  /*09d0*/  @!P0 IMAD.MOV R4, RZ, RZ, -R4 ;  /* 0x000000ffff048224 */ /* 0x000fe400078e0a04 */
[----:B-1----:R-:W-:Y:S02]  /*09e0*/  VIADD R7, R10, 0xffffffff ;  /* 0xffffffff0a077836 */ /* 0x002fe40000000000 */
[----:B------:R-:W-:Y:S01]  /*09f0*/  @!P1 IMAD.IADD R3, R3, 0x1, -R12 ;  /* 0x0000000103039824 */ /* 0x000fe200078e0a0c */
[----:B------:R-:W-:Y:S01]  /*0a00*/  ISETP.GE.AND P1, PT, R16, RZ, PT ;  /* 0x000000ff1000720c */ /* 0x000fe20003f26270 */
[----:B------:R-:W-:-:S02]  /*0a10*/  @!P6 IMAD.MOV R6, RZ, RZ, -R6 ;  /* 0x000000ffff06e224 */ /* 0x000fc400078e0a06 */
[----:B------:R-:W-:Y:S01]  /*0a20*/  @!P2 IMAD.MOV R3, RZ, RZ, -R3 ;  /* 0x000000ffff03a224 */ /* 0x000fe200078e0a03 */
[----:B------:R-:W-:Y:S01]  /*0a30*/  ISETP.NE.AND P2, PT, R93, RZ, PT ;  /* 0x000000ff5d00720c */ /* 0x000fe20003f45270 */
[----:B------:R-:W-:Y:S02]  /*0a40*/  @!P4 IMAD.MOV R2, RZ, RZ, -R2 ;  /* 0x000000ffff02c224 */ /* 0x000fe400078e0a02 */
[----:B------:R-:W-:Y:S01]  /*0a50*/  @!P3 LOP3.LUT R2, RZ, R92, RZ, 0x33, !PT ;  /* 0x0000005cff02b212 */ /* 0x000fe200078e33ff */
[----:B--2---:R-:W-:Y:S01]  /*0a60*/  IMAD.SHL.U32 R88, R14, 0x2, RZ ;  /* 0x000000020e587824 */ /* 0x004fe200078e00ff */
[----:B------:R-:W-:Y:S01]  /*0a70*/  SEL R118, R120, R3, !P2 ;  /* 0x0000000378767207 */ /* 0x000fe20005000000 */
[----:B------:R-:W-:Y:S01]  /*0a80*/  VIADD R3, R10, 0xfffffffd ;  /* 0xfffffffd0a037836 */ /* 0x000fe20000000000 */
[----:B------:R-:W-:Y:S01]  /*0a90*/  SEL R117, R120, R4, !P2 ;  /* 0x0000000478757207 */ /* 0x000fe20005000000 */
[----:B------:R-:W-:Y:S01]  /*0aa0*/  IMAD R122, R2, R11, RZ ;  /* 0x0000000b027a7224 */ /* 0x000fe200078e02ff */
[----:B------:R-:W-:Y:S01]  /*0ab0*/  LOP3.LUT R2, R125, 0x70, RZ, 0xc0, !PT ;  /* 0x000000707d027812 */ /* 0x000fe200078ec0ff */
[----:B------:R-:W-:Y:S01]  /*0ac0*/  @!P1 IMAD.MOV R5, RZ, RZ, -R5 ;  /* 0x000000ffff059224 */ /* 0x000fe200078e0a05 */
[----:B------:R-:W-:Y:S01]  /*0ad0*/  ISETP.GE.U32.AND P1, PT, R7, 0x7fffffe0, PT ;  /* 0x7fffffe00700780c */ /* 0x000fe20003f26070 */
[----:B------:R-:W-:Y:S01]  /*0ae0*/  IMAD.SHL.U32 R124, R122, 0x4, RZ ;  /* 0x000000047a7c7824 */ /* 0x000fe200078e00ff */
[----:B------:R-:W-:Y:S01]  /*0af0*/  ISETP.GE.U32.AND P0, PT, R3, 0x7fffffde, PT ;  /* 0x7fffffde0300780c */ /* 0x000fe20003f06070 */
[----:B------:R-:W-:Y:S01]  /*0b00*/  VIADD R3, R10, 0xfffffffc ;  /* 0xfffffffc0a037836 */ /* 0x000fe20000000000 */
[C---:B------:R-:W-:Y:S01]  /*0b10*/  SEL R119, R120.reuse, R5, !P2 ;  /* 0x0000000578777207 */ /* 0x040fe20005000000 */
[----:B------:R-:W-:Y:S01]  /*0b20*/  IMAD R2, R19, 0x80, R2 ;  /* 0x0000008013027824 */ /* 0x000fe200078e0202 */
[----:B------:R-:W-:Y:S01]  /*0b30*/  SEL R120, R120, R6, !P2 ;  /* 0x0000000678787207 */ /* 0x000fe20005000000 */
[----:B------:R-:W-:Y:S01]  /*0b40*/  VIADD R8, R10, 0xfffffffe ;  /* 0xfffffffe0a087836 */ /* 0x000fe20000000000 */
[----:B------:R-:W-:Y:S01]  /*0b50*/  IADD3 R16, P3, R124, UR6, RZ ;  /* 0x000000067c107c10 */ /* 0x000fe2000ff7e0ff */
[----:B------:R-:W-:Y:S01]  /*0b60*/  VIADD R4, R10, 0xfffffffb ;  /* 0xfffffffb0a047836 */ /* 0x000fe20000000000 */
[----:B------:R-:W-:Y:S01]  /*0b70*/  IADD3 R12, P2, R124, UR6, RZ ;  /* 0x000000067c0c7c10 */ /* 0x000fe2000ff5e0ff */
[----:B------:R-:W-:Y:S01]  /*0b80*/  VIADD R110, R2, UR8 ;  /* 0x00000008026e7c36 */ /* 0x000fe20008000000 */
[----:B------:R-:W-:Y:S01]  /*0b90*/  LEA.HI.X.SX32 R17, R122, UR7, 0x2, P3 ;  /* 0x000000077a117c11 */ /* 0x000fe200098f16ff */
[----:B------:R-:W-:Y:S01]  /*0ba0*/  IMAD R6, R14, 0x18, RZ ;  /* 0x000000180e067824 */ /* 0x000fe200078e02ff */
[----:B------:R-:W-:Y:S01]  /*0bb0*/  LEA.HI.X.SX32 R13, R122, UR7, 0x2, P2 ;  /* 0x000000077a0d7c11 */ /* 0x000fe200090f16ff */
[----:B------:R1:W-:Y:S01]  /*0bc0*/  STL [R1+0x58], R88 ;  /* 0x0000585801007387 */ /* 0x0003e20000100800 */
[-C--:B------:R-:W-:Y:S01]  /*0bd0*/  LEA R20, P3, R14, R12.reuse, 0x3 ;  /* 0x0000000c0e147211 */ /* 0x080fe200078618ff */
[----:B------:R-:W-:Y:S01]  /*0be0*/  VIADD R9, R10, 0xfffffffa ;  /* 0xfffffffa0a097836 */ /* 0x000fe20000000000 */
[----:B------:R-:W-:Y:S01]  /*0bf0*/  ISETP.GE.U32.AND P2, PT, R3, 0x7fffffdd, PT ;  /* 0x7fffffdd0300780c */ /* 0x000fe20003f46070 */
[----:B------:R-:W-:Y:S01]  /*0c00*/  IMAD.SHL.U32 R3, R14, 0x4, RZ ;  /* 0x000000040e037824 */ /* 0x000fe200078e00ff */
[-C--:B------:R-:W-:Y:S01]  /*0c10*/  LEA.HI.X.SX32 R21, R88, R13.reuse, 0x2, P3 ;  /* 0x0000000d58157211 */ /* 0x080fe200018f16ff */
[----:B------:R-:W-:Y:S01]  /*0c20*/  @!PT LDS RZ, [RZ] ;  /* 0x00000000fffff984 */ /* 0x000fe20000000800 */
[----:B------:R-:W-:Y:S01]  /*0c30*/  @!PT LDS RZ, [RZ] ;  /* 0x00000000fffff984 */ /* 0x000fe20000000800 */
[----:B------:R-:W-:Y:S01]  /*0c40*/  @!PT LDS RZ, [RZ] ;  /* 0x00000000fffff984 */ /* 0x000fe20000000800 */
[----:B------:R-:W-:Y:S01]  /*0c50*/  LDGSTS.E [R110], desc[UR16][R12.64], !P1 ;  /* 0x000000000c6e7fae */ /* 0x000fe2000c921850 */
[CC--:B------:R-:W-:Y:S01]  /*0c60*/  LEA R24, P3, R14.reuse, R12.reuse, 0x4 ;  /* 0x0000000c0e187211 */ /* 0x0c0fe200078620ff */
[----:B------:R-:W-:Y:S01]  /*0c70*/  IMAD R91, R14, 0x3, RZ ;  /* 0x000000030e5b7824 */ /* 0x000fe200078e02ff */
[----:B------:R-:W-:Y:S01]  /*0c80*/  ISETP.GE.U32.AND P4, PT, R8, 0x7fffffdf, PT ;  /* 0x7fffffdf0800780c */ /* 0x000fe20003f86070 */
[C---:B------:R-:W-:Y:S01]  /*0c90*/  IMAD R8, R14.reuse, 0x6, RZ ;  /* 0x000000060e087824 */ /* 0x040fe200078e02ff */
[CC--:B------:R-:W-:Y:S01]  /*0ca0*/  LEA.HI.X.SX32 R25, R3.reuse, R13.reuse, 0x2, P3 ;  /* 0x0000000d03197211 */ /* 0x0c0fe200018f16ff */
[----:B-1----:R-:W-:Y:S01]  /*0cb0*/  IMAD.SHL.U32 R88, R14, 0x8, RZ ;  /* 0x000000080e587824 */ /* 0x002fe200078e00ff */
[----:B------:R-:W-:Y:S01]  /*0cc0*/  ISETP.GE.U32.AND P5, PT, R4, 0x7fffffdc, PT ;  /* 0x7fffffdc0400780c */ /* 0x000fe20003fa6070 */
[----:B------:R-:W-:Y:S01]  /*0cd0*/  IMAD R4, R14, 0xc, RZ ;  /* 0x0000000c0e047824 */ /* 0x000fe200078e02ff */
[-C--:B------:R-:W-:Y:S01]  /*0ce0*/  IADD3 R28, P3, R6, R12.reuse, RZ ;  /* 0x0000000c061c7210 */ /* 0x080fe20007f7e0ff */
[C---:B------:R-:W-:Y:S01]  /*0cf0*/  IMAD R5, R14.reuse, 0x14, RZ ;  /* 0x000000140e057824 */ /* 0x040fe200078e02ff */
[-C--:B------:R-:W-:Y:S01]  /*0d00*/  IADD3 R18, P1, R3, R12.reuse, RZ ;  /* 0x0000000c03127210 */ /* 0x080fe20007f3e0ff */
[----:B------:R-:W-:Y:S01]  /*0d10*/  IMAD R90, R14, 0x5, RZ ;  /* 0x000000050e5a7824 */ /* 0x000fe200078e02ff */
[-C--:B------:R-:W-:Y:S01]  /*0d20*/  LEA.HI.X.SX32 R29, R8, R13.reuse, 0x2, P3 ;  /* 0x0000000d081d7211 */ /* 0x080fe200018f16ff */
[C---:B------:R-:W-:Y:S01]  /*0d30*/  IMAD R7, R14.reuse, 0x1c, RZ ;  /* 0x0000001c0e077824 */ /* 0x040fe200078e02ff */
[CC--:B------:R-:W-:Y:S01]  /*0d40*/  LEA.HI.X.SX32 R19, R14.reuse, R13.reuse, 0x2, P1 ;  /* 0x0000000d0e137211 */ /* 0x0c0fe200008f16ff */
[C---:B------:R-:W-:Y:S01]  /*0d50*/  IMAD R89, R14.reuse, 0x7, RZ ;  /* 0x000000070e597824 */ /* 0x040fe200078e02ff */
[CC--:B------:R-:W-:Y:S01]  /*0d60*/  LEA R32, P3, R14.reuse, R12.reuse, 0x5 ;  /* 0x0000000c0e207211 */ /* 0x0c0fe200078628ff */
[----:B------:R-:W-:Y:S01]  /*0d70*/  IMAD R35, R14, 0x24, RZ ;  /* 0x000000240e237824 */ /* 0x000fe200078e02ff */
[-C--:B------:R-:W-:Y:S01]  /*0d80*/  IADD3 R22, P1, R4, R12.reuse, RZ ;  /* 0x0000000c04167210 */ /* 0x080fe20007f3e0ff */
[----:B------:R-:W-:Y:S01]  /*0d90*/  LDGSTS.E [R110+0x4], desc[UR16][R18.64], !P4 ;  /* 0x00004000126e7fae */ /* 0x000fe2000e121850 */
[-C--:B------:R-:W-:Y:S01]  /*0da0*/  LEA.HI.X.SX32 R33, R88, R13.reuse, 0x2, P3 ;  /* 0x0000000d58217211 */ /* 0x080fe200018f16ff */
[C---:B------:R-:W-:Y:S01]  /*0db0*/  VIADD R11, R10.reuse, 0xfffffff9 ;  /* 0xfffffff90a0b7836 */ /* 0x040fe20000000000 */
[-C--:B------:R-:W-:Y:S01]  /*0dc0*/  LEA.HI.X.SX32 R23, R91, R13.reuse, 0x2, P1 ;  /* 0x0000000d5b177211 */ /* 0x080fe200008f16ff */
[----:B------:R-:W-:Y:S01]  /*0dd0*/  STL [R1+0x54], R91 ;  /* 0x0000545b01007387 */ /* 0x000fe20000100800 */
[----:B------:R-:W-:Y:S01]  /*0de0*/  ISETP.GE.U32.AND P3, PT, R9, 0x7fffffdb, PT ;  /* 0x7fffffdb0900780c */ /* 0x000fe20003f66070 */
[----:B------:R-:W-:Y:S01]  /*0df0*/  VIADD R9, R10, 0xfffffff8 ;  /* 0xfffffff80a097836 */ /* 0x000fe20000000000 */
[-C--:B------:R-:W-:Y:S01]  /*0e00*/  IADD3 R26, P1, R5, R12.reuse, RZ ;  /* 0x0000000c051a7210 */ /* 0x080fe20007f3e0ff */
[----:B------:R-:W-:Y:S01]  /*0e10*/  STL [R1+0x50], R90 ;  /* 0x0000505a01007387 */ /* 0x000fe20000100800 */
[C---:B------:R-:W-:Y:S01]  /*0e20*/  IMAD R37, R14.reuse, 0x2c, RZ ;  /* 0x0000002c0e257824 */ /* 0x040fe200078e02ff */
[----:B------:R-:W-:Y:S01]  /*0e30*/  LOP3.LUT R125, R111, 0x1f, RZ, 0xc0, !PT ;  /* 0x0000001f6f7d7812 */ /* 0x000fe200078ec0ff */
[----:B------:R-:W-:Y:S01]  /*0e40*/  IMAD R98, R14, 0xa, RZ ;  /* 0x0000000a0e627824 */ /* 0x000fe200078e02ff */
[-C--:B------:R-:W-:Y:S01]  /*0e50*/  LEA.HI.X.SX32 R27, R90, R13.reuse, 0x2, P1 ;  /* 0x0000000d5a1b7211 */ /* 0x080fe200008f16ff */
[----:B------:R1:W-:Y:S01]  /*0e60*/  STL [R1+0x4c], R8 ;  /* 0x00004c0801007387 */ /* 0x0003e20000100800 */
[----:B------:R-:W-:Y:S01]  /*0e70*/  IADD3 R30, P1, R7, R12, RZ ;  /* 0x0000000c071e7210 */ /* 0x000fe20007f3e0ff */
[----:B------:R-:W-:Y:S01]  /*0e80*/  IMAD R97, R14, 0xb, RZ ;  /* 0x0000000b0e617824 */ /* 0x000fe200078e02ff */
[----:B------:R-:W-:Y:S01]  /*0e90*/  ISETP.GE.U32.AND P4, PT, R9, 0x7fffffd9, PT ;  /* 0x7fffffd90900780c */ /* 0x000fe20003f86070 */
[----:B------:R-:W-:Y:S01]  /*0ea0*/  VIADD R9, R10, 0xfffffff7 ;  /* 0xfffffff70a097836 */ /* 0x000fe20000000000 */
[----:B------:R-:W-:Y:S01]  /*0eb0*/  LEA.HI.X.SX32 R31, R89, R13, 0x2, P1 ;  /* 0x0000000d591f7211 */ /* 0x000fe200008f16ff */
[----:B------:R-:W-:Y:S01]  /*0ec0*/  STL [R1+0x48], R89 ;  /* 0x0000485901007387 */ /* 0x000fe20000100800 */
[----:B------:R-:W-:Y:S01]  /*0ed0*/  IADD3 R34, P1, R35, R16, RZ ;  /* 0x0000001023227210 */ /* 0x000fe20007f3e0ff */
[----:B------:R-:W-:-:S02]  /*0ee0*/  IMAD R39, R14, 0x30, RZ ;  /* 0x000000300e277824 */ /* 0x000fc400078e02ff */
[----:B-1----:R-:W-:Y:S01]  /*0ef0*/  IMAD R8, R14, 0x9, RZ ;  /* 0x000000090e087824 */ /* 0x002fe200078e02ff */
[----:B------:R-:W-:Y:S01]  /*0f00*/  LDGSTS.E [R110+0x8], desc[UR16][R20.64], !P0 ;  /* 0x00008000146e7fae */ /* 0x000fe2000c121850 */
[----:B------:R-:W-:Y:S01]  /*0f10*/  ISETP.GE.U32.AND P0, PT, R9, 0x7fffffd8, PT ;  /* 0x7fffffd80900780c */ /* 0x000fe20003f06070 */
[----:B------:R-:W-:Y:S02]  /*0f20*/  VIADD R9, R10, 0xfffffff6 ;  /* 0xfffffff60a097836 */ /* 0x000fe40000000000 */
[----:B------:R1:W-:Y:S01]  /*0f30*/  STL [R1+0x44], R88 ;  /* 0x0000445801007387 */ /* 0x0003e20000100800 */
[----:B------:R-:W-:Y:S01]  /*0f40*/  LEA.HI.X.SX32 R35, R8, R17, 0x2, P1 ;  /* 0x0000001108237211 */ /* 0x000fe200008f16ff */
[----:B------:R-:W-:Y:S01]  /*0f50*/  IMAD R41, R14, 0x34, RZ ;  /* 0x000000340e297824 */ /* 0x000fe200078e02ff */
[----:B------:R-:W-:Y:S01]  /*0f60*/  ISETP.GE.U32.AND P1, PT, R11, 0x7fffffda, PT ;  /* 0x7fffffda0b00780c */ /* 0x000fe20003f26070 */
[----:B------:R-:W-:Y:S01]  /*0f70*/  LDGSTS.E [R110+0xc], desc[UR16][R22.64], !P2 ;  /* 0x0000c000166e7fae */ /* 0x000fe2000d121850 */
[----:B------:R-:W-:Y:S01]  /*0f80*/  ISETP.GE.U32.AND P2, PT, R9, 0x7fffffd7, PT ;  /* 0x7fffffd70900780c */ /* 0x000fe20003f46070 */
[----:B------:R-:W-:-:S02]  /*0f90*/  VIADD R9, R10, 0xfffffff5 ;  /* 0xfffffff50a097836 */ /* 0x000fc40000000000 */
[----:B------:R-:W-:Y:S01]  /*0fa0*/  VIADD R11, R10, 0xfffffff4 ;  /* 0xfffffff40a0b7836 */ /* 0x000fe20000000000 */
[----:B------:R2:W-:Y:S01]  /*0fb0*/  STL [R1+0x40], R98 ;  /* 0x0000406201007387 */ /* 0x0005e20000100800 */
[----:B-1----:R-:W-:Y:S01]  /*0fc0*/  LOP3.LUT R88, R2, 0x10, RZ, 0x3c, !PT ;  /* 0x0000001002587812 */ /* 0x002fe200078e3cff */
[C---:B------:R-:W-:Y:S02]  /*0fd0*/  IMAD R96, R14.reuse, 0xd, RZ ;  /* 0x0000000d0e607824 */ /* 0x040fe400078e02ff */
[----:B------:R-:W-:Y:S01]  /*0fe0*/  IMAD R43, R14, 0x38, RZ ;  /* 0x000000380e2b7824 */ /* 0x000fe200078e02ff */
[----:B------:R1:W-:Y:S01]  /*0ff0*/  STL [R1+0x3c], R97 ;  /* 0x00003c6101007387 */ /* 0x0003e20000100800 */
[----:B------:R-:W-:Y:S01]  /*1000*/  VIADD R109, R88, UR8 ;  /* 0x00000008586d7c36 */ /* 0x000fe20008000000 */
[----:B------:R-:W-:Y:S01]  /*1010*/  LOP3.LUT R88, R2, 0x20, RZ, 0x3c, !PT ;  /* 0x0000002002587812 */ /* 0x000fe200078e3cff */
[C---:B------:R-:W-:Y:S01]  /*1020*/  IMAD R45, R14.reuse, 0x3c, RZ ;  /* 0x0000003c0e2d7824 */ /* 0x040fe200078e02ff */
[----:B------:R3:W-:Y:S01]  /*1030*/  STL [R1+0x38], R96 ;  /* 0x0000386001007387 */ /* 0x0007e20000100800 */
[----:B------:R-:W-:-:S02]  /*1040*/  IMAD R95, R14, 0xe, RZ ;  /* 0x0000000e0e5f7824 */ /* 0x000fc400078e02ff */
[----:B------:R-:W-:Y:S01]  /*1050*/  VIADD R108, R88, UR8 ;  /* 0x00000008586c7c36 */ /* 0x000fe20008000000 */
[----:B------:R-:W-:Y:S01]  /*1060*/  LDGSTS.E [R109], desc[UR16][R24.64], !P5 ;  /* 0x00000000186d7fae */ /* 0x000fe2000e921850 */
[----:B------:R-:W-:Y:S01]  /*1070*/  ISETP.GE.U32.AND P5, PT, R9, 0x7fffffd6, PT ;  /* 0x7fffffd60900780c */ /* 0x000fe20003fa6070 */
[C---:B------:R-:W-:Y:S02]  /*1080*/  VIADD R9, R10.reuse, 0xfffffff3 ;  /* 0xfffffff30a097836 */ /* 0x040fe40000000000 */
[----:B------:R-:W-:Y:S01]  /*1090*/  LDGSTS.E [R109+0x4], desc[UR16][R26.64], !P3 ;  /* 0x000040001a6d7fae */ /* 0x000fe2000d921850 */
[----:B------:R-:W-:Y:S01]  /*10a0*/  ISETP.GE.U32.AND P3, PT, R11, 0x7fffffd5, PT ;  /* 0x7fffffd50b00780c */ /* 0x000fe20003f66070 */
[C---:B------:R-:W-:Y:S02]  /*10b0*/  VIADD R11, R10.reuse, 0xffffffec ;  /* 0xffffffec0a0b7836 */ /* 0x040fe40000000000 */
[----:B------:R-:W-:Y:S01]  /*10c0*/  LDGSTS.E [R109+0x8], desc[UR16][R28.64], !P1 ;  /* 0x000080001c6d7fae */ /* 0x000fe2000c921850 */
[----:B------:R-:W-:Y:S01]  /*10d0*/  ISETP.GE.U32.AND P1, PT, R9, 0x7fffffd4, PT ;  /* 0x7fffffd40900780c */ /* 0x000fe20003f26070 */
[----:B------:R-:W-:-:S02]  /*10e0*/  VIADD R9, R10, 0xfffffff2 ;  /* 0xfffffff20a097836 */ /* 0x000fc40000000000 */
[----:B------:R-:W-:Y:S01]  /*10f0*/  LDGSTS.E [R109+0xc], desc[UR16][R30.64], !P4 ;  /* 0x0000c0001e6d7fae */ /* 0x000fe2000e121850 */
[----:B------:R-:W-:Y:S02]  /*1100*/  IMAD R89, R14, 0xf, RZ ;  /* 0x0000000f0e597824 */ /* 0x000fe400078e02ff */
[----:B------:R-:W-:Y:S01]  /*1110*/  ISETP.GE.U32.AND P4, PT, R9, 0x7fffffd3, PT ;  /* 0x7fffffd30900780c */ /* 0x000fe20003f86070 */
[C---:B------:R-:W-:Y:S01]  /*1120*/  VIADD R9, R10.reuse, 0xffffffed ;  /* 0xffffffed0a097836 */ /* 0x040fe20000000000 */
[----:B------:R-:W-:Y:S01]  /*1130*/  LDGSTS.E [R108], desc[UR16][R32.64], !P0 ;  /* 0x00000000206c7fae */ /* 0x000fe2000c121850 */
[----:B------:R-:W-:Y:S01]  /*1140*/  ISETP.GE.U32.AND P0, PT, R11, 0x7fffffcd, PT ;  /* 0x7fffffcd0b00780c */ /* 0x000fe20003f06070 */
[C---:B------:R-:W-:Y:S02]  /*1150*/  VIADD R11, R10.reuse, 0xffffffee ;  /* 0xffffffee0a0b7836 */ /* 0x040fe40000000000 */
[----:B------:R4:W-:Y:S01]  /*1160*/  LDGSTS.E [R108+0x4], desc[UR16][R34.64], !P2 ;  /* 0x00004000226c7fae */ /* 0x0009e2000d121850 */
[----:B------:R-:W-:Y:S01]  /*1170*/  ISETP.GE.U32.AND P2, PT, R9, 0x7fffffce, PT ;  /* 0x7fffffce0900780c */ /* 0x000fe20003f46070 */
[----:B------:R-:W-:Y:S01]  /*1180*/  VIADD R9, R10, 0xffffffef ;  /* 0xffffffef0a097836 */ /* 0x000fe20000000000 */
[----:B------:R-:W-:Y:S01]  /*1190*/  SEL R90, RZ, 0x1, P0 ;  /* 0x00000001ff5a7807 */ /* 0x000fe20000000000 */
[C---:B------:R-:W-:Y:S01]  /*11a0*/  IMAD R49, R14.reuse, 0x44, RZ ;  /* 0x000000440e317824 */ /* 0x040fe200078e02ff */
[----:B------:R-:W-:Y:S01]  /*11b0*/  SEL R91, RZ, 0x1fffe, P2 ;  /* 0x0001fffeff5b7807 */ /* 0x000fe20001000000 */
[----:B------:R-:W-:Y:S01]  /*11c0*/  IMAD.SHL.U32 R107, R14, 0x10, RZ ;  /* 0x000000100e6b7824 */ /* 0x000fe200078e00ff */
[----:B------:R-:W-:Y:S01]  /*11d0*/  ISETP.GE.U32.AND P2, PT, R9, 0x7fffffd0, PT ;  /* 0x7fffffd00900780c */ /* 0x000fe20003f46070 */
[C---:B------:R-:W-:Y:S01]  /*11e0*/  VIADD R9, R10.reuse, 0xffffffe9 ;  /* 0xffffffe90a097836 */ /* 0x040fe20000000000 */
[----:B------:R-:W-:Y:S01]  /*11f0*/  ISETP.GE.U32.AND P0, PT, R11, 0x7fffffcf, PT ;  /* 0x7fffffcf0b00780c */ /* 0x000fe20003f06070 */
[C---:B------:R-:W-:Y:S01]  /*1200*/  VIADD R11, R10.reuse, 0xffffffe8 ;  /* 0xffffffe80a0b7836 */ /* 0x040fe20000000000 */
[----:B------:R-:W-:Y:S01]  /*1210*/  SEL R78, RZ, 0x7fff8, P2 ;  /* 0x0007fff8ff4e7807 */ /* 0x000fe20001000000 */
[C---:B----4-:R-:W-:Y:S01]  /*1220*/  VIADD R34, R10.reuse, 0xffffffea ;  /* 0xffffffea0a227836 */ /* 0x050fe20000000000 */
[----:B------:R-:W-:Y:S01]  /*1230*/  SEL R116, RZ, 0x4, P0 ;  /* 0x00000004ff747807 */ /* 0x000fe20000000000 */
[C---:B------:R-:W-:Y:S01]  /*1240*/  VIADD R35, R10.reuse, 0xffffffe6 ;  /* 0xffffffe60a237836 */ /* 0x040fe20000000000 */
[----:B------:R-:W-:Y:S01]  /*1250*/  ISETP.GE.U32.AND P2, PT, R9, 0x7fffffca, PT ;  /* 0x7fffffca0900780c */ /* 0x000fe20003f46070 */
[----:B------:R-:W-:Y:S01]  /*1260*/  VIADD R9, R10, 0xffffffeb ;  /* 0xffffffeb0a097836 */ /* 0x000fe20000000000 */
[----:B------:R-:W-:Y:S01]  /*1270*/  ISETP.GE.U32.AND P0, PT, R11, 0x7fffffc9, PT ;  /* 0x7fffffc90b00780c */ /* 0x000fe20003f06070 */
[C---:B------:R-:W-:Y:S01]  /*1280*/  IMAD R106, R14.reuse, 0x11, RZ ;  /* 0x000000110e6a7824 */ /* 0x040fe200078e02ff */
[----:B------:R-:W-:Y:S01]  /*1290*/  SEL R80, RZ, 0x1fffe, P2 ;  /* 0x0001fffeff507807 */ /* 0x000fe20001000000 */
[C---:B------:R-:W-:Y:S01]  /*12a0*/  IMAD R51, R14.reuse, 0x48, RZ ;  /* 0x000000480e337824 */ /* 0x040fe200078e02ff */
[----:B------:R-:W-:Y:S01]  /*12b0*/  SEL R11, RZ, 0x1, P0 ;  /* 0x00000001ff0b7807 */ /* 0x000fe20000000000 */
[----:B------:R-:W-:Y:S01]  /*12c0*/  IMAD R53, R14, 0x4c, RZ ;  /* 0x0000004c0e357824 */ /* 0x000fe200078e02ff */
[----:B------:R-:W-:Y:S01]  /*12d0*/  ISETP.GE.U32.AND P0, PT, R34, 0x7fffffcb, PT ;  /* 0x7fffffcb2200780c */ /* 0x000fe20003f06070 */
[C---:B------:R-:W-:Y:S01]  /*12e0*/  VIADD R34, R10.reuse, 0xffffffe4 ;  /* 0xffffffe40a227836 */ /* 0x040fe20000000000 */
[----:B------:R-:W-:Y:S01]  /*12f0*/  ISETP.GE.U32.AND P2, PT, R9, 0x7fffffcc, PT ;  /* 0x7fffffcc0900780c */ /* 0x000fe20003f46070 */
[----:B------:R-:W-:Y:S01]  /*1300*/  VIADD R9, R10, 0xffffffe5 ;  /* 0xffffffe50a097836 */ /* 0x000fe20000000000 */
        /* <DEDUP_REMOVED lines=23> */
[C---:B------:R-:W-:Y:S01]  /*1480*/  IMAD R61, R14.reuse, 0x5c, RZ ;  /* 0x0000005c0e3d7824 */ /* 0x040fe200078e02ff */
[----:B------:R-:W-:Y:S01]  /*1490*/  ISETP.GE.U32.AND P2, PT, R9, 0x7fffffc4, PT ;  /* 0x7fffffc40900780c */ /* 0x000fe20003f46070 */
[C---:B------:R-:W-:Y:S01]  /*14a0*/  IMAD R102, R14.reuse, 0x16, RZ ;  /* 0x000000160e667824 */ /* 0x040fe200078e02ff */
[----:B------:R-:W-:Y:S01]  /*14b0*/  SEL R85, RZ, 0x4, P0 ;  /* 0x00000004ff557807 */ /* 0x000fe20000000000 */
[C---:B------:R-:W-:Y:S01]  /*14c0*/  IMAD R101, R14.reuse, 0x17, RZ ;  /* 0x000000170e657824 */ /* 0x040fe200078e02ff */
[----:B------:R-:W-:Y:S01]  /*14d0*/  SEL R81, RZ, 0x7fff8, P2 ;  /* 0x0007fff8ff517807 */ /* 0x000fe20001000000 */
[C---:B------:R-:W-:Y:S01]  /*14e0*/  IMAD R63, R14.reuse, 0x60, RZ ;  /* 0x000000600e3f7824 */ /* 0x040fe200078e02ff */
[-C--:B------:R-:W-:Y:S01]  /*14f0*/  IADD3 R34, P0, R35, R12.reuse, RZ ;  /* 0x0000000c23227210 */ /* 0x080fe20007f1e0ff */
[C---:B------:R-:W-:Y:S01]  /*1500*/  IMAD R65, R14.reuse, 0x64, RZ ;  /* 0x000000640e417824 */ /* 0x040fe200078e02ff */
[-C--:B------:R-:W-:Y:S01]  /*1510*/  IADD3 R36, P2, R37, R12.reuse, RZ ;  /* 0x0000000c25247210 */ /* 0x080fe20007f5e0ff */
[----:B------:R-:W-:Y:S01]  /*1520*/  IMAD R100, R14, 0x19, RZ ;  /* 0x000000190e647824 */ /* 0x000fe200078e02ff */
[-C--:B------:R-:W-:Y:S01]  /*1530*/  LEA.HI.X.SX32 R35, R98, R13.reuse, 0x2, P0 ;  /* 0x0000000d62237211 */ /* 0x080fe200000f16ff */
[C---:B------:R-:W-:Y:S01]  /*1540*/  IMAD R67, R14.reuse, 0x68, RZ ;  /* 0x000000680e437824 */ /* 0x040fe200078e02ff */
[-C--:B------:R-:W-:Y:S01]  /*1550*/  LEA.HI.X.SX32 R37, R97, R13.reuse, 0x2, P2 ;  /* 0x0000000d61257211 */ /* 0x080fe200010f16ff */
[C---:B------:R-:W-:Y:S01]  /*1560*/  IMAD R68, R14.reuse, 0x6c, RZ ;  /* 0x0000006c0e447824 */ /* 0x040fe200078e02ff */
[-C--:B------:R-:W-:Y:S01]  /*1570*/  IADD3 R38, P0, R39, R12.reuse, RZ ;  /* 0x0000000c27267210 */ /* 0x080fe20007f1e0ff */
[C---:B------:R-:W-:Y:S01]  /*1580*/  IMAD R99, R14.reuse, 0x1a, RZ ;  /* 0x0000001a0e637824 */ /* 0x040fe200078e02ff */
[-C--:B------:R-:W-:Y:S01]  /*1590*/  IADD3 R40, P2, R41, R12.reuse, RZ ;  /* 0x0000000c29287210 */ /* 0x080fe20007f5e0ff */
[----:B--2---:R-:W-:Y:S01]  /*15a0*/  IMAD R98, R14, 0x1b, RZ ;  /* 0x0000001b0e627824 */ /* 0x004fe200078e02ff */
[-C--:B------:R-:W-:Y:S01]  /*15b0*/  LEA.HI.X.SX32 R39, R4, R13.reuse, 0x2, P0 ;  /* 0x0000000d04277211 */ /* 0x080fe200000f16ff */
[----:B------:R-:W-:Y:S01]  /*15c0*/  IMAD R70, R14, 0x70, RZ ;  /* 0x000000700e467824 */ /* 0x000fe200078e02ff */
[-C--:B------:R-:W-:Y:S01]  /*15d0*/  LEA.HI.X.SX32 R41, R96, R13.reuse, 0x2, P2 ;  /* 0x0000000d60297211 */ /* 0x080fe200010f16ff */
[C---:B------:R-:W-:Y:S01]  /*15e0*/  IMAD R72, R14.reuse, 0x74, RZ ;  /* 0x000000740e487824 */ /* 0x040fe200078e02ff */
[-C--:B------:R-:W-:Y:S01]  /*15f0*/  IADD3 R42, P0, R43, R12.reuse, RZ ;  /* 0x0000000c2b2a7210 */ /* 0x080fe20007f1e0ff */
[C---:B------:R-:W-:Y:S01]  /*1600*/  IMAD R76, R14.reuse, 0x7c, RZ ;  /* 0x0000007c0e4c7824 */ /* 0x040fe200078e02ff */
[-C--:B------:R-:W-:Y:S01]  /*1610*/  IADD3 R44, P2, R45, R12.reuse, RZ ;  /* 0x0000000c2d2c7210 */ /* 0x080fe20007f5e0ff */
[----:B-1----:R-:W-:Y:S01]  /*1620*/  IMAD R97, R14, 0x1d, RZ ;  /* 0x0000001d0e617824 */ /* 0x002fe200078e02ff */
[-C--:B------:R-:W-:Y:S01]  /*1630*/  LEA.HI.X.SX32 R43, R95, R13.reuse, 0x2, P0 ;  /* 0x0000000d5f2b7211 */ /* 0x080fe200000f16ff */
[----:B------:R-:W-:Y:S01]  /*1640*/  VIADD R77, R10, 0xfffffff1 ;  /* 0xfffffff10a4d7836 */ /* 0x000fe20000000000 */
[-C--:B------:R-:W-:Y:S01]  /*1650*/  LEA.HI.X.SX32 R45, R89, R13.reuse, 0x2, P2 ;  /* 0x0000000d592d7211 */ /* 0x080fe200010f16ff */
[----:B------:R-:W-:Y:S01]  /*1660*/  STL [R1+0x34], R95 ;  /* 0x0000345f01007387 */ /* 0x000fe20000100800 */
[CC--:B------:R-:W-:Y:S01]  /*1670*/  LEA R46, P0, R14.reuse, R12.reuse, 0x6 ;  /* 0x0000000c0e2e7211 */ /* 0x0c0fe200078030ff */
[C---:B------:R-:W-:Y:S01]  /*1680*/  IMAD R74, R14.reuse, 0x78, RZ ;  /* 0x000000780e4a7824 */ /* 0x040fe200078e02ff */
[-C--:B------:R-:W-:Y:S01]  /*1690*/  IADD3 R48, P2, R49, R12.reuse, RZ ;  /* 0x0000000c31307210 */ /* 0x080fe20007f5e0ff */
[----:B------:R1:W-:Y:S01]  /*16a0*/  STL [R1+0x30], R89 ;  /* 0x0000305901007387 */ /* 0x0003e20000100800 */
[-C--:B------:R-:W-:Y:S01]  /*16b0*/  LEA.HI.X.SX32 R47, R107, R13.reuse, 0x2, P0 ;  /* 0x0000000d6b2f7211 */ /* 0x080fe200000f16ff */
[----:B------:R-:W-:Y:S01]  /*16c0*/  IMAD R9, R14, 0x1f, RZ ;  /* 0x0000001f0e097824 */ /* 0x000fe200078e02ff */
[-C--:B------:R-:W-:Y:S01]  /*16d0*/  LEA.HI.X.SX32 R49, R106, R13.reuse, 0x2, P2 ;  /* 0x0000000d6a317211 */ /* 0x080fe200010f16ff */
[----:B---3--:R-:W-:Y:S01]  /*16e0*/  IMAD R96, R14, 0x1e, RZ ;  /* 0x0000001e0e607824 */ /* 0x008fe200078e02ff */
[-C--:B------:R-:W-:Y:S01]  /*16f0*/  IADD3 R50, P0, R51, R12.reuse, RZ ;  /* 0x0000000c33327210 */ /* 0x080fe20007f1e0ff */
[C---:B------:R-:W-:Y:S01]  /*1700*/  VIADD R94, R10.reuse, 0xfffffff0 ;  /* 0xfffffff00a5e7836 */ /* 0x040fe20000000000 */
[-C--:B------:R-:W-:Y:S01]  /*1710*/  IADD3 R52, P2, R53, R12.reuse, RZ ;  /* 0x0000000c35347210 */ /* 0x080fe20007f5e0ff */
[C---:B------:R-:W-:Y:S01]  /*1720*/  VIADD R111, R10.reuse, 0x1f ;  /* 0x0000001f0a6f7836 */ /* 0x040fe20000000000 */
[-C--:B------:R-:W-:Y:S01]  /*1730*/  LEA.HI.X.SX32 R51, R105, R13.reuse, 0x2, P0 ;  /* 0x0000000d69337211 */ /* 0x080fe200000f16ff */
[----:B-1----:R-:W-:Y:S01]  /*1740*/  VIADD R89, R10, 0xffffffcc ;  /* 0xffffffcc0a597836 */ /* 0x002fe20000000000 */
[-C--:B------:R-:W-:Y:S01]  /*1750*/  LEA.HI.X.SX32 R53, R104, R13.reuse, 0x2, P2 ;  /* 0x0000000d68357211 */ /* 0x080fe200010f16ff */
[----:B------:R-:W-:Y:S01]  /*1760*/  LDGSTS.E [R108+0x8], desc[UR16][R34.64], !P5 ;  /* 0x00008000226c7fae */ /* 0x000fe2000e921850 */
[-C--:B------:R-:W-:Y:S01]  /*1770*/  IADD3 R54, P0, R55, R12.reuse, RZ ;  /* 0x0000000c37367210 */ /* 0x080fe20007f1e0ff */
[----:B------:R-:W-:Y:S01]  /*1780*/  VIADD R112, R10, 0xffffffcf ;  /* 0xffffffcf0a707836 */ /* 0x000fe20000000000 */
[-C--:B------:R-:W-:Y:S01]  /*1790*/  IADD3 R56, P2, R57, R12.reuse, RZ ;  /* 0x0000000c39387210 */ /* 0x080fe20007f5e0ff */
[----:B------:R-:W-:Y:S01]  /*17a0*/  LDGSTS.E [R108+0xc], desc[UR16][R36.64], !P3 ;  /* 0x0000c000246c7fae */ /* 0x000fe2000d921850 */
[-C--:B------:R-:W-:Y:S01]  /*17b0*/  LEA.HI.X.SX32 R55, R5, R13.reuse, 0x2, P0 ;  /* 0x0000000d05377211 */ /* 0x080fe200000f16ff */
[----:B------:R-:W-:Y:S01]  /*17c0*/  IMAD.IADD R90, R90, 0x1, R91 ;  /* 0x000000015a5a7824 */ /* 0x000fe200078e025b */
[-C--:B------:R-:W-:Y:S01]  /*17d0*/  LEA.HI.X.SX32 R57, R103, R13.reuse, 0x2, P2 ;  /* 0x0000000d67397211 */ /* 0x080fe200010f16ff */
[C---:B------:R-:W-:Y:S01]  /*17e0*/  VIADD R91, R10.reuse, 0xffffffca ;  /* 0xffffffca0a5b7836 */ /* 0x040fe20000000000 */
[-C--:B------:R-:W-:Y:S01]  /*17f0*/  IADD3 R58, P0, R59, R12.reuse, RZ ;  /* 0x0000000c3b3a7210 */ /* 0x080fe20007f1e0ff */
[----:B------:R-:W-:Y:S01]  /*1800*/  VIADD R113, R10, 0xffffffc8 ;  /* 0xffffffc80a717836 */ /* 0x000fe20000000000 */
[-C--:B------:R-:W-:Y:S01]  /*1810*/  IADD3 R60, P2, R61, R12.reuse, RZ ;  /* 0x0000000c3d3c7210 */ /* 0x080fe20007f5e0ff */
[----:B------:R-:W-:Y:S01]  /*1820*/  IMAD.IADD R80, R11, 0x1, R80 ;  /* 0x000000010b507824 */ /* 0x000fe200078e0250 */
[-C--:B------:R-:W-:Y:S01]  /*1830*/  LEA.HI.X.SX32 R59, R102, R13.reuse, 0x2, P0 ;  /* 0x0000000d663b7211 */ /* 0x080fe200000f16ff */
[C---:B------:R-:W-:Y:S01]  /*1840*/  VIADD R121, R10.reuse, 0xffffffe0 ;  /* 0xffffffe00a797836 */ /* 0x040fe20000000000 */
[-C--:B------:R-:W-:Y:S01]  /*1850*/  LEA.HI.X.SX32 R61, R101, R13.reuse, 0x2, P2 ;  /* 0x0000000d653d7211 */ /* 0x080fe200010f16ff */
[----:B------:R-:W-:Y:S01]  /*1860*/  IMAD.IADD R87, R87, 0x1, R88 ;  /* 0x0000000157577824 */ /* 0x000fe200078e0258 */
[-C--:B------:R-:W-:Y:S01]  /*1870*/  IADD3 R62, P0, R63, R12.reuse, RZ ;  /* 0x0000000c3f3e7210 */ /* 0x080fe20007f1e0ff */
[C---:B------:R-:W-:Y:S01]  /*1880*/  VIADD R114, R10.reuse, 0xffffffde ;  /* 0xffffffde0a727836 */ /* 0x040fe20000000000 */
[-C--:B------:R-:W-:Y:S01]  /*1890*/  IADD3 R64, P2, R65, R12.reuse, RZ ;  /* 0x0000000c41407210 */ /* 0x080fe20007f5e0ff */
[----:B------:R-:W-:Y:S01]  /*18a0*/  VIADD R123, R10, 0xffffffc0 ;  /* 0xffffffc00a7b7836 */ /* 0x000fe20000000000 */
[-C--:B------:R-:W-:Y:S01]  /*18b0*/  LEA.HI.X.SX32 R63, R6, R13.reuse, 0x2, P0 ;  /* 0x0000000d063f7211 */ /* 0x080fe200000f16ff */
[----:B------:R-:W-:Y:S01]  /*18c0*/  IMAD R118, R118, UR9, RZ ;  /* 0x0000000976767c24 */ /* 0x000fe2000f8e02ff */
[----:B------:R-:W-:Y:S01]  /*18d0*/  LEA.HI.X.SX32 R65, R100, R13, 0x2, P2 ;  /* 0x0000000d64417211 */ /* 0x000fe200010f16ff */
[----:B------:R-:W-:Y:S01]  /*18e0*/  IMAD R117, R117, UR9, RZ ;  /* 0x0000000975757c24 */ /* 0x000fe2000f8e02ff */
[----:B------:R-:W-:-:S02]  /*18f0*/  IADD3 R66, P0, R67, R12, RZ ;  /* 0x0000000c43427210 */ /* 0x000fc40007f1e0ff */
[-C--:B------:R-:W-:Y:S02]  /*1900*/  IADD3 R68, P2, R68, R12.reuse, RZ ;  /* 0x0000000c44447210 */ /* 0x080fe40007f5e0ff */
[-C--:B------:R-:W-:Y:S02]  /*1910*/  LEA.HI.X.SX32 R67, R99, R13.reuse, 0x2, P0 ;  /* 0x0000000d63437211 */ /* 0x080fe400000f16ff */
[----:B------:R-:W-:Y:S02]  /*1920*/  LEA.HI.X.SX32 R69, R98, R13, 0x2, P2 ;  /* 0x0000000d62457211 */ /* 0x000fe400010f16ff */
[-C--:B------:R-:W-:Y:S02]  /*1930*/  IADD3 R70, P0, R70, R12.reuse, RZ ;  /* 0x0000000c46467210 */ /* 0x080fe40007f1e0ff */
[----:B------:R-:W-:Y:S02]  /*1940*/  IADD3 R72, P2, R72, R12, RZ ;  /* 0x0000000c48487210 */ /* 0x000fe40007f5e0ff */
[----:B------:R-:W-:-:S02]  /*1950*/  SEL R82, RZ, 0x1fffe, P6 ;  /* 0x0001fffeff527807 */ /* 0x000fc40003000000 */
[-C--:B------:R-:W-:Y:S02]  /*1960*/  IADD3 R76, P6, R76, R12.reuse, RZ ;  /* 0x0000000c4c4c7210 */ /* 0x080fe40007fde0ff */
[----:B------:R-:W-:Y:S02]  /*1970*/  LOP3.LUT R95, R2, 0x30, RZ, 0x3c, !PT ;  /* 0x00000030025f7812 */ /* 0x000fe400078e3cff */
[-C--:B------:R-:W-:Y:S02]  /*1980*/  LEA.HI.X.SX32 R71, R7, R13.reuse, 0x2, P0 ;  /* 0x0000000d07477211 */ /* 0x080fe400000f16ff */
[----:B------:R-:W-:Y:S01]  /*1990*/  LEA.HI.X.SX32 R73, R97, R13, 0x2, P2 ;  /* 0x0000000d61497211 */ /* 0x000fe200010f16ff */
[----:B------:R-:W-:Y:S01]  /*19a0*/  VIADD R95, R95, UR8 ;  /* 0x000000085f5f7c36 */ /* 0x000fe20008000000 */
[----:B------:R-:W-:Y:S02]  /*19b0*/  IADD3 R74, P0, R74, R12, RZ ;  /* 0x0000000c4a4a7210 */ /* 0x000fe40007f1e0ff */
[----:B------:R-:W-:-:S02]  /*19c0*/  ISETP.GE.U32.AND P2, PT, R77, 0x7fffffd2, PT ;  /* 0x7fffffd24d00780c */ /* 0x000fc40003f46070 */
[-C--:B------:R-:W-:Y:S01]  /*19d0*/  LEA.HI.X.SX32 R77, R9, R13.reuse, 0x2, P6 ;  /* 0x0000000d094d7211 */ /* 0x080fe200030f16ff */
[----:B------:R-:W-:Y:S01]  /*19e0*/  LDGSTS.E [R95], desc[UR16][R38.64], !P1 ;  /* 0x00000000265f7fae */ /* 0x000fe2000c921850 */
[----:B------:R-:W-:Y:S01]  /*19f0*/  ISETP.GE.U32.AND P6, PT, R89, 0x7fffffad, PT ;  /* 0x7fffffad5900780c */ /* 0x000fe20003fc6070 */
[----:B------:R-:W-:Y:S01]  /*1a00*/  VIADD R89, R10, 0xffffffcd ;  /* 0xffffffcd0a597836 */ /* 0x000fe20000000000 */
[----:B------:R-:W-:Y:S01]  /*1a10*/  LEA.HI.X.SX32 R75, R96, R13, 0x2, P0 ;  /* 0x0000000d604b7211 */ /* 0x000fe200000f16ff */
[----:B------:R-:W-:Y:S01]  /*1a20*/  LDGSTS.E [R95+0x4], desc[UR16][R40.64], !P4 ;  /* 0x00004000285f7fae */ /* 0x000fe2000e121850 */
[----:B------:R-:W-:Y:S01]  /*1a30*/  ISETP.GE.U32.AND P0, PT, R94, 0x7fffffd1, PT ;  /* 0x7fffffd15e00780c */ /* 0x000fe20003f06070 */
[----:B------:R-:W-:Y:S01]  /*1a40*/  VIADD R94, R10, 0xffffffce ;  /* 0xffffffce0a5e7836 */ /* 0x000fe20000000000 */
[----:B------:R-:W-:Y:S02]  /*1a50*/  ISETP.GT.AND P3, PT, R111, 0x1f, PT ;  /* 0x0000001f6f00780c */ /* 0x000fe40003f64270 */
[----:B------:R-:W-:Y:S01]  /*1a60*/  ISETP.GE.U32.AND P5, PT, R89, 0x7fffffae, PT ;  /* 0x7fffffae5900780c */ /* 0x000fe20003fa6070 */
[----:B------:R-:W-:Y:S01]  /*1a70*/  LDGSTS.E [R95+0x8], desc[UR16][R42.64], !P2 ;  /* 0x000080002a5f7fae */ /* 0x000fe2000d121850 */
[----:B------:R-:W-:-:S02]  /*1a80*/  ISETP.GE.AND P1, PT, R125, R10, PT ;  /* 0x0000000a7d00720c */ /* 0x000fc40003f26270 */
[----:B------:R-:W-:Y:S02]  /*1a90*/  SEL R89, RZ, 0x4, !P3 ;  /* 0x00000004ff597807 */ /* 0x000fe40005800000 */
[----:B------:R-:W-:Y:S02]  /*1aa0*/  ISETP.GE.U32.AND P3, PT, R94, 0x7fffffaf, PT ;  /* 0x7fffffaf5e00780c */ /* 0x000fe40003f66070 */
[----:B------:R-:W-:Y:S01]  /*1ab0*/  SEL R89, R89, RZ, !P1 ;  /* 0x000000ff59597207 */ /* 0x000fe20004800000 */
[----:B------:R-:W-:Y:S01]  /*1ac0*/  LDGSTS.E [R95+0xc], desc[UR16][R44.64], !P0 ;  /* 0x0000c0002c5f7fae */ /* 0x000fe2000c121850 */
[----:B------:R-:W-:Y:S01]  /*1ad0*/  ISETP.GE.U32.AND P1, PT, R112, 0x7fffffb0, PT ;  /* 0x7fffffb07000780c */ /* 0x000fe20003f26070 */
[----:B------:R-:W-:Y:S01]  /*1ae0*/  VIADD R112, R10, 0xffffffc9 ;  /* 0xffffffc90a707836 */ /* 0x000fe20000000000 */
[----:B------:R-:W-:Y:S02]  /*1af0*/  SEL R115, RZ, 0x4, P3 ;  /* 0x00000004ff737807 */ /* 0x000fe40001800000 */
[----:B------:R-:W-:-:S02]  /*1b00*/  ISETP.GE.U32.AND P3, PT, R91, 0x7fffffab, PT ;  /* 0x7fffffab5b00780c */ /* 0x000fc40003f66070 */
[----:B------:R-:W-:Y:S02]  /*1b10*/  SEL R94, RZ, 0x1, P6 ;  /* 0x00000001ff5e7807 */ /* 0x000fe40003000000 */
[----:B------:R-:W-:Y:S02]  /*1b20*/  ISETP.GE.U32.AND P6, PT, R113, 0x7fffffa9, PT ;  /* 0x7fffffa97100780c */ /* 0x000fe40003fc6070 */
[----:B------:R-:W-:Y:S02]  /*1b30*/  SEL R113, RZ, 0x1fffe, P5 ;  /* 0x0001fffeff717807 */ /* 0x000fe40002800000 */
[----:B------:R-:W-:Y:S01]  /*1b40*/  ISETP.GE.U32.AND P5, PT, R112, 0x7fffffaa, PT ;  /* 0x7fffffaa7000780c */ /* 0x000fe20003fa6070 */
[----:B------:R-:W-:Y:S01]  /*1b50*/  VIADD R112, R10, 0xffffffcb ;  /* 0xffffffcb0a707836 */ /* 0x000fe20000000000 */
[----:B------:R-:W-:Y:S01]  /*1b60*/  LOP3.LUT R90, R90, 0x3, RZ, 0xc0, !PT ;  /* 0x000000035a5a7812 */ /* 0x000fe200078ec0ff */
[----:B------:R-:W-:Y:S01]  /*1b70*/  IMAD.IADD R94, R94, 0x1, R113 ;  /* 0x000000015e5e7824 */ /* 0x000fe200078e0271 */
[----:B------:R-:W-:Y:S01]  /*1b80*/  LOP3.LUT R80, R80, 0x3, RZ, 0xc0, !PT ;  /* 0x0000000350507812 */ /* 0x000fe200078ec0ff */
[----:B------:R-:W-:Y:S01]  /*1b90*/  VIADD R113, R10, 0xffffffdf ;  /* 0xffffffdf0a717836 */ /* 0x000fe20000000000 */
[----:B------:R-:W-:-:S02]  /*1ba0*/  SEL R11, RZ, 0x4, P3 ;  /* 0x00000004ff0b7807 */ /* 0x000fc40001800000 */
[----:B------:R-:W-:Y:S02]  /*1bb0*/  ISETP.GE.U32.AND P3, PT, R121, 0x7fffffc1, PT ;  /* 0x7fffffc17900780c */ /* 0x000fe40003f66070 */
[----:B------:R-:W-:Y:S01]  /*1bc0*/  IADD3 R116, R90, R78, R116 ;  /* 0x0000004e5a747210 */ /* 0x000fe20007ffe074 */
[----:B------:R-:W-:Y:S01]  /*1bd0*/  VIADD R90, R10, 0xffffffc4 ;  /* 0xffffffc40a5a7836 */ /* 0x000fe20000000000 */
[----:B------:R-:W-:Y:S01]  /*1be0*/  IADD3 R80, R80, R83, R86 ;  /* 0x0000005350507210 */ /* 0x000fe20007ffe056 */
[----:B------:R-:W-:Y:S01]  /*1bf0*/  VIADD R86, R10, 0xffffffc6 ;  /* 0xffffffc60a567836 */ /* 0x000fe20000000000 */
[----:B------:R-:W-:Y:S02]  /*1c00*/  SEL R91, RZ, 0x7fff8, P1 ;  /* 0x0007fff8ff5b7807 */ /* 0x000fe40000800000 */
[----:B------:R-:W-:Y:S01]  /*1c10*/  SEL R83, RZ, 0x1, P3 ;  /* 0x00000001ff537807 */ /* 0x000fe20001800000 */
[----:B------:R-:W-:Y:S01]  /*1c20*/  IMAD.SHL.U32 R80, R80, 0x100, RZ ;  /* 0x0000010050507824 */ /* 0x000fe200078e00ff */
[----:B------:R-:W-:Y:S01]  /*1c30*/  ISETP.GE.U32.AND P1, PT, R112, 0x7fffffac, PT ;  /* 0x7fffffac7000780c */ /* 0x000fe20003f26070 */
[----:B------:R-:W-:Y:S01]  /*1c40*/  VIADD R112, R10, 0xffffffc5 ;  /* 0xffffffc50a707836 */ /* 0x000fe20000000000 */
[----:B------:R-:W-:Y:S01]  /*1c50*/  SEL R78, RZ, 0x1, P6 ;  /* 0x00000001ff4e7807 */ /* 0x000fe20003000000 */
[----:B------:R-:W-:Y:S01]  /*1c60*/  IMAD.IADD R82, R83, 0x1, R82 ;  /* 0x0000000153527824 */ /* 0x000fe200078e0252 */
[----:B------:R-:W-:Y:S01]  /*1c70*/  ISETP.GE.U32.AND P6, PT, R90, 0x7fffffa5, PT ;  /* 0x7fffffa55a00780c */ /* 0x000fe20003fc6070 */
[----:B------:R-:W-:Y:S01]  /*1c80*/  VIADD R83, R10, 0xffffffc1 ;  /* 0xffffffc10a537836 */ /* 0x000fe20000000000 */
[----:B------:R-:W-:-:S02]  /*1c90*/  SEL R90, RZ, 0x1fffe, P5 ;  /* 0x0001fffeff5a7807 */ /* 0x000fc40002800000 */
[----:B------:R-:W-:Y:S02]  /*1ca0*/  ISETP.GE.U32.AND P5, PT, R112, 0x7fffffa6, PT ;  /* 0x7fffffa67000780c */ /* 0x000fe40003fa6070 */
[----:B------:R-:W-:Y:S01]  /*1cb0*/  SEL R88, RZ, 0x7fff8, P1 ;  /* 0x0007fff8ff587807 */ /* 0x000fe20000800000 */
[----:B------:R-:W-:Y:S01]  /*1cc0*/  IMAD.IADD R90, R78, 0x1, R90 ;  /* 0x000000014e5a7824 */ /* 0x000fe200078e025a */
[----:B------:R-:W-:Y:S02]  /*1cd0*/  LOP3.LUT R87, R87, 0x3, RZ, 0xc0, !PT ;  /* 0x0000000357577812 */ /* 0x000fe400078ec0ff */
[----:B------:R-:W-:Y:S01]  /*1ce0*/  ISETP.GE.U32.AND P1, PT, R86, 0x7fffffa7, PT ;  /* 0x7fffffa75600780c */ /* 0x000fe20003f26070 */
[----:B------:R-:W-:Y:S01]  /*1cf0*/  VIADD R86, R10, 0xffffffc7 ;  /* 0xffffffc70a567836 */ /* 0x000fe20000000000 */
[----:B------:R-:W-:Y:S02]  /*1d00*/  LOP3.LUT R82, R82, 0x3, RZ, 0xc0, !PT ;  /* 0x0000000352527812 */ /* 0x000fe400078ec0ff */
[----:B------:R-:W-:-:S02]  /*1d10*/  SEL R112, RZ, 0x1fffe, P5 ;  /* 0x0001fffeff707807 */ /* 0x000fc40002800000 */
[----:B------:R-:W-:Y:S01]  /*1d20*/  ISETP.GE.U32.AND P5, PT, R83, 0x7fffffa2, PT ;  /* 0x7fffffa25300780c */ /* 0x000fe20003fa6070 */
[----:B------:R-:W-:Y:S01]  /*1d30*/  VIADD R83, R10, 0xffffffc2 ;  /* 0xffffffc20a537836 */ /* 0x000fe20000000000 */
[----:B------:R-:W-:Y:S02]  /*1d40*/  IADD3 R84, R87, R79, R84 ;  /* 0x0000004f57547210 */ /* 0x000fe40007ffe054 */
[----:B------:R-:W-:Y:S02]  /*1d50*/  SEL R79, RZ, 0x1, P6 ;  /* 0x00000001ff4f7807 */ /* 0x000fe40003000000 */
[----:B------:R-:W-:Y:S01]  /*1d60*/  IADD3 R85, R82, R81, R85 ;  /* 0x0000005152557210 */ /* 0x000fe20007ffe055 */
[----:B------:R-:W-:Y:S01]  /*1d70*/  VIADD R81, R10, 0xffffffc3 ;  /* 0xffffffc30a517836 */ /* 0x000fe20000000000 */
[----:B------:R-:W-:Y:S01]  /*1d80*/  ISETP.GE.U32.AND P6, PT, R86, 0x7fffffa8, PT ;  /* 0x7fffffa85600780c */ /* 0x000fe20003fc6070 */
[----:B------:R-:W-:Y:S01]  /*1d90*/  IMAD.IADD R79, R79, 0x1, R112 ;  /* 0x000000014f4f7824 */ /* 0x000fe200078e0270 */
[----:B------:R-:W-:-:S02]  /*1da0*/  SEL R87, RZ, 0x4, P1 ;  /* 0x00000004ff577807 */ /* 0x000fc40000800000 */
[----:B------:R-:W-:Y:S01]  /*1db0*/  ISETP.GE.U32.AND P1, PT, R83, 0x7fffffa3, PT ;  /* 0x7fffffa35300780c */ /* 0x000fe20003f26070 */
[C---:B------:R-:W-:Y:S01]  /*1dc0*/  VIADD R83, R10.reuse, 0xffffffdc ;  /* 0xffffffdc0a537836 */ /* 0x040fe20000000000 */
[----:B------:R-:W-:Y:S02]  /*1dd0*/  SEL R82, RZ, 0x7fff8, P6 ;  /* 0x0007fff8ff527807 */ /* 0x000fe40003000000 */
[----:B------:R-:W-:Y:S01]  /*1de0*/  ISETP.GE.U32.AND P6, PT, R81, 0x7fffffa4, PT ;  /* 0x7fffffa45100780c */ /* 0x000fe20003fc6070 */
[----:B------:R-:W-:Y:S01]  /*1df0*/  VIADD R81, R10, 0xffffffdd ;  /* 0xffffffdd0a517836 */ /* 0x000fe20000000000 */
[----:B------:R-:W-:Y:S02]  /*1e00*/  SEL R86, RZ, 0x1fffe, P5 ;  /* 0x0001fffeff567807 */ /* 0x000fe40002800000 */
[----:B------:R-:W-:Y:S02]  /*1e10*/  ISETP.GE.U32.AND P5, PT, R83, 0x7fffffbd, PT ;  /* 0x7fffffbd5300780c */ /* 0x000fe40003fa6070 */
[----:B------:R-:W-:-:S02]  /*1e20*/  SEL R83, RZ, 0x4, P1 ;  /* 0x00000004ff537807 */ /* 0x000fc40000800000 */
[----:B------:R-:W-:Y:S02]  /*1e30*/  LOP3.LUT R90, R90, 0x3, RZ, 0xc0, !PT ;  /* 0x000000035a5a7812 */ /* 0x000fe400078ec0ff */
[----:B------:R-:W-:Y:S02]  /*1e40*/  ISETP.GE.U32.AND P1, PT, R81, 0x7fffffbe, PT ;  /* 0x7fffffbe5100780c */ /* 0x000fe40003f26070 */
[----:B------:R-:W-:Y:S02]  /*1e50*/  LOP3.LUT R94, R94, 0x3, RZ, 0xc0, !PT ;  /* 0x000000035e5e7812 */ /* 0x000fe400078ec0ff */
[----:B------:R-:W-:Y:S02]  /*1e60*/  IADD3 R11, R90, R88, R11 ;  /* 0x000000585a0b7210 */ /* 0x000fe40007ffe00b */
[----:B------:R-:W-:Y:S02]  /*1e70*/  SEL R81, RZ, 0x7fff8, P6 ;  /* 0x0007fff8ff517807 */ /* 0x000fe40003000000 */
[----:B------:R-:W-:Y:S01]  /*1e80*/  IADD3 R115, R94, R91, R115 ;  /* 0x0000005b5e737210 */ /* 0x000fe20007ffe073 */
[C---:B------:R-:W-:Y:S01]  /*1e90*/  VIADD R91, R10.reuse, 0xffffffd8 ;  /* 0xffffffd80a5b7836 */ /* 0x040fe20000000000 */
[----:B------:R-:W-:Y:S01]  /*1ea0*/  SEL R88, RZ, 0x1fffe, P1 ;  /* 0x0001fffeff587807 */ /* 0x000fe20000800000 */
[----:B------:R-:W-:Y:S01]  /*1eb0*/  VIADD R94, R10, 0xffffffdb ;  /* 0xffffffdb0a5e7836 */ /* 0x000fe20000000000 */
[----:B------:R-:W-:Y:S01]  /*1ec0*/  LOP3.LUT R90, R79, 0x3, RZ, 0xc0, !PT ;  /* 0x000000034f5a7812 */ /* 0x000fe200078ec0ff */
[----:B------:R-:W-:Y:S01]  /*1ed0*/  IMAD.SHL.U32 R11, R11, 0x100, RZ ;  /* 0x000001000b0b7824 */ /* 0x000fe200078e00ff */
[----:B------:R-:W-:-:S02]  /*1ee0*/  ISETP.GE.U32.AND P6, PT, R114, 0x7fffffbf, PT ;  /* 0x7fffffbf7200780c */ /* 0x000fc40003fc6070 */
[----:B------:R-:W-:Y:S02]  /*1ef0*/  ISETP.GE.U32.AND P1, PT, R123, 0x7fffffa1, PT ;  /* 0x7fffffa17b00780c */ /* 0x000fe40003f26070 */
[----:B------:R-:W-:Y:S02]  /*1f00*/  IADD3 R82, R90, R82, R87 ;  /* 0x000000525a527210 */ /* 0x000fe40007ffe057 */
[----:B------:R-:W-:Y:S02]  /*1f10*/  SEL R79, RZ, 0x4, P6 ;  /* 0x00000004ff4f7807 */ /* 0x000fe40003000000 */
[----:B------:R-:W-:Y:S02]  /*1f20*/  SEL R90, RZ, 0x1, P1 ;  /* 0x00000001ff5a7807 */ /* 0x000fe40000800000 */
[----:B------:R-:W-:Y:S02]  /*1f30*/  SEL R78, RZ, 0x1, P5 ;  /* 0x00000001ff4e7807 */ /* 0x000fe40002800000 */
[----:B------:R-:W-:Y:S01]  /*1f40*/  ISETP.GE.U32.AND P6, PT, R91, 0x7fffffb9, PT ;  /* 0x7fffffb95b00780c */ /* 0x000fe20003fc6070 */
[----:B------:R-:W-:Y:S01]  /*1f50*/  VIADD R91, R10, 0xffffffd9 ;  /* 0xffffffd90a5b7836 */ /* 0x000fe20000000000 */
[----:B------:R-:W-:Y:S01]  /*1f60*/  ISETP.GE.U32.AND P5, PT, R113, 0x7fffffc0, PT ;  /* 0x7fffffc07100780c */ /* 0x000fe20003fa6070 */
[----:B------:R-:W-:Y:S01]  /*1f70*/  IMAD.IADD R86, R90, 0x1, R86 ;  /* 0x000000015a567824 */ /* 0x000fe200078e0256 */
[----:B------:R-:W-:Y:S01]  /*1f80*/  SEL R90, RZ, 0x1, P6 ;  /* 0x00000001ff5a7807 */ /* 0x000fe20003000000 */
[----:B------:R-:W-:Y:S01]  /*1f90*/  IMAD.IADD R78, R78, 0x1, R88 ;  /* 0x000000014e4e7824 */ /* 0x000fe200078e0258 */
[----:B------:R-:W-:Y:S01]  /*1fa0*/  SEL R87, RZ, 0x7fff8, P5 ;  /* 0x0007fff8ff577807 */ /* 0x000fe20002800000 */
[C---:B------:R-:W-:Y:S01]  /*1fb0*/  VIADD R88, R10.reuse, 0xffffffd4 ;  /* 0xffffffd40a587836 */ /* 0x040fe20000000000 */
[----:B------:R-:W-:Y:S01]  /*1fc0*/  ISETP.GE.U32.AND P5, PT, R91, 0x7fffffba, PT ;  /* 0x7fffffba5b00780c */ /* 0x000fe20003fa6070 */
[----:B------:R-:W-:Y:S01]  /*1fd0*/  VIADD R91, R10, 0xffffffda ;  /* 0xffffffda0a5b7836 */ /* 0x000fe20000000000 */
[----:B------:R-:W-:Y:S01]  /*1fe0*/  LOP3.LUT R86, R86, 0x3, RZ, 0xc0, !PT ;  /* 0x0000000356567812 */ /* 0x000fe200078ec0ff */
[----:B------:R-:W-:Y:S01]  /*1ff0*/  VIADD R113, R10, 0xffffffd2 ;  /* 0xffffffd20a717836 */ /* 0x000fe20000000000 */
[----:B------:R-:W-:-:S02]  /*2000*/  LOP3.LUT R78, R78, 0x3, RZ, 0xc0, !PT ;  /* 0x000000034e4e7812 */ /* 0x000fc400078ec0ff */
[----:B------:R-:W-:Y:S02]  /*2010*/  ISETP.GE.U32.AND P6, PT, R91, 0x7fffffbb, PT ;  /* 0x7fffffbb5b00780c */ /* 0x000fe40003fc6070 */
[----:B------:R-:W-:Y:S02]  /*2020*/  SEL R91, RZ, 0x1fffe, P5 ;  /* 0x0001fffeff5b7807 */ /* 0x000fe40002800000 */
[----:B------:R-:W-:Y:S01]  /*2030*/  IADD3 R83, R86, R81, R83 ;  /* 0x0000005156537210 */ /* 0x000fe20007ffe053 */
[----:B------:R-:W-:Y:S01]  /*2040*/  VIADD R86, R10, 0xffffffd5 ;  /* 0xffffffd50a567836 */ /* 0x000fe20000000000 */
[----:B------:R-:W-:Y:S01]  /*2050*/  ISETP.GE.U32.AND P5, PT, R94, 0x7fffffbc, PT ;  /* 0x7fffffbc5e00780c */ /* 0x000fe20003fa6070 */
[----:B------:R-:W-:Y:S01]  /*2060*/  IMAD.IADD R90, R90, 0x1, R91 ;  /* 0x000000015a5a7824 */ /* 0x000fe200078e025b */
[----:B------:R-:W-:Y:S02]  /*2070*/  SEL R81, RZ, 0x4, P6 ;  /* 0x00000004ff517807 */ /* 0x000fe40003000000 */
[----:B------:R-:W-:-:S02]  /*2080*/  ISETP.GE.U32.AND P6, PT, R88, 0x7fffffb5, PT ;  /* 0x7fffffb55800780c */ /* 0x000fc40003fc6070 */
[----:B------:R-:W-:Y:S02]  /*2090*/  SEL R88, RZ, 0x7fff8, P5 ;  /* 0x0007fff8ff587807 */ /* 0x000fe40002800000 */
[----:B------:R-:W-:Y:S01]  /*20a0*/  ISETP.GE.U32.AND P5, PT, R86, 0x7fffffb6, PT ;  /* 0x7fffffb65600780c */ /* 0x000fe20003fa6070 */
[----:B------:R-:W-:Y:S01]  /*20b0*/  VIADD R86, R10, 0xffffffd6 ;  /* 0xffffffd60a567836 */ /* 0x000fe20000000000 */
[----:B------:R-:W-:Y:S01]  /*20c0*/  IADD3 R79, R78, R87, R79 ;  /* 0x000000574e4f7210 */ /* 0x000fe20007ffe04f */
[C---:B------:R-:W-:Y:S01]  /*20d0*/  VIADD R78, R10.reuse, 0xffffffd7 ;  /* 0xffffffd70a4e7836 */ /* 0x040fe20000000000 */
[----:B------:R-:W-:Y:S01]  /*20e0*/  SEL R94, RZ, 0x1, P6 ;  /* 0x00000001ff5e7807 */ /* 0x000fe20003000000 */
[----:B------:R-:W-:Y:S01]  /*20f0*/  VIADD R87, R10, 0xffffffd1 ;  /* 0xffffffd10a577836 */ /* 0x000fe20000000000 */
[----:B------:R-:W-:Y:S01]  /*2100*/  ISETP.GE.U32.AND P6, PT, R86, 0x7fffffb7, PT ;  /* 0x7fffffb75600780c */ /* 0x000fe20003fc6070 */
[C---:B------:R-:W-:Y:S01]  /*2110*/  VIADD R86, R10.reuse, 0xffffffd0 ;  /* 0xffffffd00a567836 */ /* 0x040fe20000000000 */
[----:B------:R-:W-:Y:S01]  /*2120*/  SEL R112, RZ, 0x1fffe, P5 ;  /* 0x0001fffeff707807 */ /* 0x000fe20002800000 */
[----:B------:R-:W-:Y:S01]  /*2130*/  VIADD R10, R10, 0xffffffd3 ;  /* 0xffffffd30a0a7836 */ /* 0x000fe20000000000 */
[----:B------:R-:W-:-:S02]  /*2140*/  ISETP.GE.U32.AND P5, PT, R78, 0x7fffffb8, PT ;  /* 0x7fffffb84e00780c */ /* 0x000fc40003fa6070 */
[----:B------:R-:W-:Y:S01]  /*2150*/  SEL R78, RZ, 0x4, P6 ;  /* 0x00000004ff4e7807 */ /* 0x000fe20003000000 */
[----:B------:R-:W-:Y:S01]  /*2160*/  IMAD.IADD R94, R94, 0x1, R112 ;  /* 0x000000015e5e7824 */ /* 0x000fe200078e0270 */
[----:B------:R-:W-:Y:S02]  /*2170*/  ISETP.GE.U32.AND P6, PT, R86, 0x7fffffb1, PT ;  /* 0x7fffffb15600780c */ /* 0x000fe40003fc6070 */
[----:B------:R-:W-:Y:S02]  /*2180*/  SEL R86, RZ, 0x7fff8, P5 ;  /* 0x0007fff8ff567807 */ /* 0x000fe40002800000 */
[----:B------:R-:W-:Y:S02]  /*2190*/  ISETP.GE.U32.AND P5, PT, R87, 0x7fffffb2, PT ;  /* 0x7fffffb25700780c */ /* 0x000fe40003fa6070 */
[----:B------:R-:W-:Y:S02]  /*21a0*/  SEL R87, RZ, 0x1, P6 ;  /* 0x00000001ff577807 */ /* 0x000fe40003000000 */
[----:B------:R-:W-:-:S02]  /*21b0*/  ISETP.GE.U32.AND P6, PT, R113, 0x7fffffb3, PT ;  /* 0x7fffffb37100780c */ /* 0x000fc40003fc6070 */
[----:B------:R-:W-:Y:S02]  /*21c0*/  LOP3.LUT R85, R85, 0xf, RZ, 0xc0, !PT ;  /* 0x0000000f55557812 */ /* 0x000fe400078ec0ff */
[----:B------:R-:W-:Y:S02]  /*21d0*/  SEL R114, RZ, 0x4, P6 ;  /* 0x00000004ff727807 */ /* 0x000fe40003000000 */
[----:B------:R-:W-:Y:S01]  /*21e0*/  ISETP.NE.U32.AND P6, PT, R89, RZ, PT ;  /* 0x000000ff5900720c */ /* 0x000fe20003fc5070 */
[----:B------:R-:W-:Y:S01]  /*21f0*/  IMAD R84, R84, 0x10, R85 ;  /* 0x0000001054547824 */ /* 0x000fe200078e0255 */
[----:B------:R-:W1:Y:S01]  /*2200*/  S2R R89, SR_TID.X ;  /* 0x0000000000597919 */ /* 0x000e620000002100 */
[----:B------:R-:W-:Y:S02]  /*2210*/  LOP3.LUT R90, R90, 0x3, RZ, 0xc0, !PT ;  /* 0x000000035a5a7812 */ /* 0x000fe400078ec0ff */
[----:B------:R-:W-:Y:S02]  /*2220*/  LOP3.LUT R80, R80, 0xf00, RZ, 0xe2, !PT ;  /* 0x00000f0050507812 */ /* 0x000fe400078ee2ff */
[----:B------:R-:W-:-:S02]  /*2230*/  IADD3 R81, R90, R88, R81 ;  /* 0x000000585a517210 */ /* 0x000fc40007ffe051 */
[----:B------:R-:W-:Y:S01]  /*2240*/  LOP3.LUT R84, R84, 0xff, RZ, 0xc0, !PT ;  /* 0x000000ff54547812 */ /* 0x000fe200078ec0ff */
[----:B------:R-:W-:Y:S01]  /*2250*/  IMAD R80, R116, 0x1000, R80 ;  /* 0x0000100074507824 */ /* 0x000fe200078e0250 */
[----:B------:R-:W-:Y:S01]  /*2260*/  LOP3.LUT R83, R83, 0xf, RZ, 0xc0, !PT ;  /* 0x0000000f53537812 */ /* 0x000fe200078ec0ff */
[----:B------:R-:W-:Y:S01]  /*2270*/  IMAD.SHL.U32 R81, R81, 0x100, RZ ;  /* 0x0000010051517824 */ /* 0x000fe200078e00ff */
[----:B------:R-:W-:Y:S01]  /*2280*/  SEL R113, RZ, 0x1fffe, P5 ;  /* 0x0001fffeff717807 */ /* 0x000fe20002800000 */
[----:B------:R-:W-:Y:S01]  /*2290*/  IMAD.IADD R80, R80, 0x1, R84 ;  /* 0x0000000150507824 */ /* 0x000fe200078e0254 */
[----:B------:R-:W-:Y:S01]  /*22a0*/  ISETP.GE.U32.AND P5, PT, R10, 0x7fffffb4, PT ;  /* 0x7fffffb40a00780c */ /* 0x000fe20003fa6070 */
[----:B------:R-:W-:Y:S01]  /*22b0*/  IMAD R82, R82, 0x10, R83 ;  /* 0x0000001052527824 */ /* 0x000fe200078e0253 */
[----:B------:R-:W-:Y:S01]  /*22c0*/  LOP3.LUT R81, R81, 0xf00, RZ, 0xe2, !PT ;  /* 0x00000f0051517812 */ /* 0x000fe200078ee2ff */
[----:B------:R-:W-:Y:S01]  /*22d0*/  IMAD.IADD R87, R87, 0x1, R113 ;  /* 0x0000000157577824 */ /* 0x000fe200078e0271 */
[----:B------:R-:W-:Y:S01]  /*22e0*/  LOP3.LUT R80, R80, 0xffff, RZ, 0xc0, !PT ;  /* 0x0000ffff50507812 */ /* 0x000fe200078ec0ff */
[----:B------:R-:W-:Y:S01]  /*22f0*/  IMAD R116, R119, UR9, RZ ;  /* 0x0000000977747c24 */ /* 0x000fe2000f8e02ff */
[----:B------:R-:W-:Y:S01]  /*2300*/  LOP3.LUT R11, R11, 0xf00, RZ, 0xe2, !PT ;  /* 0x00000f000b0b7812 */ /* 0x000fe200078ee2ff */
[----:B------:R-:W-:Y:S01]  /*2310*/  IMAD R79, R79, 0x1000, R81 ;  /* 0x000010004f4f7824 */ /* 0x000fe200078e0251 */
[----:B------:R-:W-:-:S02]  /*2320*/  SHF.R.U32.HI R83, RZ, 0xf, R80 ;  /* 0x0000000fff537819 */ /* 0x000fc40000011650 */
[--C-:B------:R-:W-:Y:S01]  /*2330*/  SHF.R.U32.HI R81, RZ, 0xe, R80.reuse ;  /* 0x0000000eff517819 */ /* 0x100fe20000011650 */
[----:B------:R-:W-:Y:S01]  /*2340*/  IMAD R11, R115, 0x1000, R11 ;  /* 0x00001000730b7824 */ /* 0x000fe200078e020b */
[----:B------:R-:W-:Y:S01]  /*2350*/  LOP3.LUT P4, RZ, R83, 0x1, RZ, 0xc0, !PT ;  /* 0x0000000153ff7812 */ /* 0x000fe2000788c0ff */
[----:B------:R-:W-:Y:S01]  /*2360*/  IMAD R115, R120, UR9, RZ ;  /* 0x0000000978737c24 */ /* 0x000fe2000f8e02ff */
[----:B------:R-:W-:Y:S02]  /*2370*/  LOP3.LUT P2, RZ, R81, 0x1, RZ, 0xc0, !PT ;  /* 0x0000000151ff7812 */ /* 0x000fe4000784c0ff */
[----:B------:R-:W-:Y:S02]  /*2380*/  SHF.R.U32.HI R81, RZ, 0xd, R80 ;  /* 0x0000000dff517819 */ /* 0x000fe40000011650 */
[----:B------:R-:W-:Y:S02]  /*2390*/  LOP3.LUT R91, R2, 0x40, RZ, 0x3c, !PT ;  /* 0x00000040025b7812 */ /* 0x000fe400078e3cff */
[----:B-1----:R-:W-:-:S02]  /*23a0*/  LOP3.LUT R10, R89, 0x1ff, RZ, 0xc0, !PT ;  /* 0x000001ff590a7812 */ /* 0x002fc400078ec0ff */
[----:B------:R-:W-:Y:S02]  /*23b0*/  SHF.R.U32.HI R89, RZ, 0x1, R89 ;  /* 0x00000001ff597819 */ /* 0x000fe40000011659 */
[----:B------:R-:W-:Y:S01]  /*23c0*/  LOP3.LUT R94, R94, 0x3, RZ, 0xc0, !PT ;  /* 0x000000035e5e7812 */ /* 0x000fe200078ec0ff */
[----:B------:R-:W-:Y:S01]  /*23d0*/  IMAD.SHL.U32 R10, R10, 0x4, RZ ;  /* 0x000000040a0a7824 */ /* 0x000fe200078e00ff */
[----:B------:R-:W-:Y:S02]  /*23e0*/  SEL R85, RZ, 0x7fff8, P5 ;  /* 0x0007fff8ff557807 */ /* 0x000fe40002800000 */
[----:B------:R-:W-:Y:S02]  /*23f0*/  LOP3.LUT R82, R82, 0xff, RZ, 0xc0, !PT ;  /* 0x000000ff52527812 */ /* 0x000fe400078ec0ff */
[----:B------:R-:W-:Y:S02]  /*2400*/  LOP3.LUT P5, RZ, R81, 0x1, RZ, 0xc0, !PT ;  /* 0x0000000151ff7812 */ /* 0x000fe400078ac0ff */
[----:B------:R-:W-:Y:S01]  /*2410*/  LOP3.LUT R10, R10, 0x70, R89, 0x78, !PT ;  /* 0x000000700a0a7812 */ /* 0x000fe200078e7859 */
[----:B------:R-:W-:Y:S01]  /*2420*/  VIADD R89, R91, UR8 ;  /* 0x000000085b597c36 */ /* 0x000fe20008000000 */
[----:B------:R-:W-:-:S02]  /*2430*/  SHF.R.U32.HI R81, RZ, 0xc, R80 ;  /* 0x0000000cff517819 */ /* 0x000fc40000011650 */
[----:B------:R-:W-:Y:S01]  /*2440*/  IADD3 R78, R94, R86, R78 ;  /* 0x000000565e4e7210 */ /* 0x000fe20007ffe04e */
[----:B------:R-:W-:Y:S01]  /*2450*/  IMAD.IADD R94, R11, 0x1, R82 ;  /* 0x000000010b5e7824 */ /* 0x000fe200078e0252 */
[----:B------:R-:W-:Y:S01]  /*2460*/  LOP3.LUT R87, R87, 0x3, RZ, 0xc0, !PT ;  /* 0x0000000357577812 */ /* 0x000fe200078ec0ff */
[----:B------:R-:W-:Y:S01]  /*2470*/  LDGSTS.E [R89], desc[UR16][R46.64], P4 ;  /* 0x000000002e597fae */ /* 0x000fe2000a121850 */
[----:B------:R-:W-:Y:S01]  /*2480*/  LOP3.LUT P0, RZ, R81, 0x1, RZ, 0xc0, !PT ;  /* 0x0000000151ff7812 */ /* 0x000fe2000780c0ff */
[----:B------:R-:W-:Y:S01]  /*2490*/  IMAD R86, R14, 0x24, RZ ;  /* 0x000000240e567824 */ /* 0x000fe200078e02ff */
[----:B------:R-:W-:Y:S01]  /*24a0*/  SHF.R.U32.HI R11, RZ, 0xa, R80 ;  /* 0x0000000aff0b7819 */ /* 0x000fe20000011650 */
[----:B------:R-:W-:Y:S01]  /*24b0*/  LDGSTS.E [R89+0x4], desc[UR16][R48.64], P2 ;  /* 0x0000400030597fae */ /* 0x000fe20009121850 */
[----:B------:R-:W-:Y:S01]  /*24c0*/  IADD3 R85, R87, R85, R114 ;  /* 0x0000005557557210 */ /* 0x000fe20007ffe072 */
[----:B------:R-:W-:Y:S01]  /*24d0*/  IMAD R114, R125, R15, RZ ;  /* 0x0000000f7d727224 */ /* 0x000fe200078e02ff */
[----:B------:R-:W-:Y:S01]  /*24e0*/  LOP3.LUT P2, RZ, R11, 0x1, RZ, 0xc0, !PT ;  /* 0x000000010bff7812 */ /* 0x000fe2000784c0ff */
[----:B------:R-:W-:Y:S01]  /*24f0*/  LDGSTS.E [R89+0x8], desc[UR16][R50.64], P5 ;  /* 0x0000800032597fae */ /* 0x000fe2000a921850 */
[----:B------:R-:W-:-:S02]  /*2500*/  SHF.R.U32.HI R81, RZ, 0xb, R80 ;  /* 0x0000000bff517819 */ /* 0x000fc40000011650 */
[--C-:B------:R-:W-:Y:S02]  /*2510*/  SHF.R.U32.HI R11, RZ, 0x9, R80.reuse ;  /* 0x00000009ff0b7819 */ /* 0x100fe40000011650 */
[----:B------:R-:W-:Y:S01]  /*2520*/  LOP3.LUT R85, R85, 0xf, RZ, 0xc0, !PT ;  /* 0x0000000f55557812 */ /* 0x000fe200078ec0ff */
[----:B------:R-:W-:Y:S01]  /*2530*/  LDGSTS.E [R89+0xc], desc[UR16][R52.64], P0 ;  /* 0x0000c00034597fae */ /* 0x000fe20008121850 */
[----:B------:R-:W-:Y:S02]  /*2540*/  LOP3.LUT P4, RZ, R81, 0x1, RZ, 0xc0, !PT ;  /* 0x0000000151ff7812 */ /* 0x000fe4000788c0ff */
[----:B------:R-:W-:Y:S01]  /*2550*/  LOP3.LUT P5, RZ, R11, 0x1, RZ, 0xc0, !PT ;  /* 0x000000010bff7812 */ /* 0x000fe200078ac0ff */
[----:B------:R-:W-:Y:S01]  /*2560*/  IMAD R78, R78, 0x10, R85 ;  /* 0x000000104e4e7824 */ /* 0x000fe200078e0255 */
[----:B------:R-:W-:Y:S02]  /*2570*/  SHF.R.U32.HI R11, RZ, 0x8, R80 ;  /* 0x00000008ff0b7819 */ /* 0x000fe40000011650 */
[----:B------:R-:W-:-:S02]  /*2580*/  LOP3.LUT R88, R2, 0x50, RZ, 0x3c, !PT ;  /* 0x0000005002587812 */ /* 0x000fc400078e3cff */
[----:B------:R-:W-:Y:S02]  /*2590*/  LOP3.LUT P0, RZ, R11, 0x1, RZ, 0xc0, !PT ;  /* 0x000000010bff7812 */ /* 0x000fe4000780c0ff */
[----:B------:R-:W-:Y:S01]  /*25a0*/  LOP3.LUT R78, R78, 0xff, RZ, 0xc0, !PT ;  /* 0x000000ff4e4e7812 */ /* 0x000fe200078ec0ff */
[----:B------:R-:W-:Y:S01]  /*25b0*/  VIADD R90, R88, UR8 ;  /* 0x00000008585a7c36 */ /* 0x000fe20008000000 */
[----:B------:R-:W-:Y:S02]  /*25c0*/  SHF.R.U32.HI R11, RZ, 0x7, R80 ;  /* 0x00000007ff0b7819 */ /* 0x000fe40000011650 */
[----:B------:R-:W-:Y:S01]  /*25d0*/  LOP3.LUT R88, R2, 0x60, RZ, 0x3c, !PT ;  /* 0x0000006002587812 */ /* 0x000fe200078e3cff */
[----:B------:R-:W-:Y:S01]  /*25e0*/  IMAD.IADD R79, R79, 0x1, R78 ;  /* 0x000000014f4f7824 */ /* 0x000fe200078e024e */
[----:B------:R-:W-:Y:S01]  /*25f0*/  LDGSTS.E [R90], desc[UR16][R54.64], P4 ;  /* 0x00000000365a7fae */ /* 0x000fe2000a121850 */
[--C-:B------:R-:W-:Y:S02]  /*2600*/  SHF.R.U32.HI R78, RZ, 0x6, R80.reuse ;  /* 0x00000006ff4e7819 */ /* 0x100fe40000011650 */
[----:B------:R-:W-:Y:S01]  /*2610*/  LOP3.LUT P4, RZ, R11, 0x1, RZ, 0xc0, !PT ;  /* 0x000000010bff7812 */ /* 0x000fe2000788c0ff */
[----:B------:R-:W-:Y:S01]  /*2620*/  LDGSTS.E [R90+0x4], desc[UR16][R56.64], P2 ;  /* 0x00004000385a7fae */ /* 0x000fe20009121850 */
[--C-:B------:R-:W-:Y:S01]  /*2630*/  SHF.R.U32.HI R11, RZ, 0x5, R80.reuse ;  /* 0x00000005ff0b7819 */ /* 0x100fe20000011650 */
[----:B------:R-:W-:Y:S01]  /*2640*/  VIADD R91, R88, UR8 ;  /* 0x00000008585b7c36 */ /* 0x000fe20008000000 */
[----:B------:R-:W-:Y:S01]  /*2650*/  LOP3.LUT P2, RZ, R78, 0x1, RZ, 0xc0, !PT ;  /* 0x000000014eff7812 */ /* 0x000fe2000784c0ff */
[----:B------:R-:W-:Y:S01]  /*2660*/  LDGSTS.E [R90+0x8], desc[UR16][R58.64], P5 ;  /* 0x000080003a5a7fae */ /* 0x000fe2000a921850 */
[----:B------:R-:W-:-:S02]  /*2670*/  SHF.R.U32.HI R78, RZ, 0x4, R80 ;  /* 0x00000004ff4e7819 */ /* 0x000fc40000011650 */
[----:B------:R-:W-:Y:S01]  /*2680*/  LOP3.LUT R88, R2, 0x70, RZ, 0x3c, !PT ;  /* 0x0000007002587812 */ /* 0x000fe200078e3cff */
[----:B------:R-:W-:Y:S01]  /*2690*/  LDGSTS.E [R90+0xc], desc[UR16][R60.64], P0 ;  /* 0x0000c0003c5a7fae */ /* 0x000fe20008121850 */
[----:B------:R-:W-:Y:S02]  /*26a0*/  LOP3.LUT P0, RZ, R11, 0x1, RZ, 0xc0, !PT ;  /* 0x000000010bff7812 */ /* 0x000fe4000780c0ff */
[--C-:B------:R-:W-:Y:S01]  /*26b0*/  SHF.R.U32.HI R11, RZ, 0x3, R80.reuse ;  /* 0x00000003ff0b7819 */ /* 0x100fe20000011650 */
[----:B------:R-:W-:Y:S01]  /*26c0*/  LDGSTS.E [R91], desc[UR16][R62.64], P4 ;  /* 0x000000003e5b7fae */ /* 0x000fe2000a121850 */
[----:B------:R-:W-:Y:S01]  /*26d0*/  VIADD R88, R88, UR8 ;  /* 0x0000000858587c36 */ /* 0x000fe20008000000 */
[----:B------:R-:W-:Y:S02]  /*26e0*/  PRMT R94, R94, 0x5410, R79 ;  /* 0x000054105e5e7816 */ /* 0x000fe4000000004f */
[----:B------:R-:W-:Y:S01]  /*26f0*/  LOP3.LUT P5, RZ, R11, 0x1, RZ, 0xc0, !PT ;  /* 0x000000010bff7812 */ /* 0x000fe200078ac0ff */
[----:B------:R-:W-:Y:S01]  /*2700*/  LDGSTS.E [R91+0x4], desc[UR16][R64.64], P2 ;  /* 0x00004000405b7fae */ /* 0x000fe20009121850 */
[----:B------:R-:W-:-:S02]  /*2710*/  SHF.R.U32.HI R11, RZ, 0x2, R80 ;  /* 0x00000002ff0b7819 */ /* 0x000fc40000011650 */
[----:B------:R-:W-:Y:S02]  /*2720*/  LOP3.LUT P2, RZ, R78, 0x1, RZ, 0xc0, !PT ;  /* 0x000000014eff7812 */ /* 0x000fe4000784c0ff */
[----:B------:R-:W-:Y:S01]  /*2730*/  LDGSTS.E [R91+0x8], desc[UR16][R66.64], P0 ;  /* 0x00008000425b7fae */ /* 0x000fe20008121850 */
[----:B------:R-:W-:Y:S01]  /*2740*/  LOP3.LUT P0, RZ, R11, 0x1, RZ, 0xc0, !PT ;  /* 0x000000010bff7812 */ /* 0x000fe2000780c0ff */
[----:B------:R-:W-:Y:S01]  /*2750*/  IMAD.SHL.U32 R11, R114, 0x4, RZ ;  /* 0x00000004720b7824 */ /* 0x000fe200078e00ff */
[----:B------:R-:W-:Y:S02]  /*2760*/  SHF.R.U32.HI R80, RZ, 0x1, R80 ;  /* 0x00000001ff507819 */ /* 0x000fe40000011650 */
[C---:B------:R-:W-:Y:S02]  /*2770*/  SHF.R.U64 R83, R94.reuse, 0x1f, RZ ;  /* 0x0000001f5e537819 */ /* 0x040fe400000012ff */
[----:B------:R-:W-:Y:S02]  /*2780*/  IADD3 R84, P4, R11, UR4, RZ ;  /* 0x000000040b547c10 */ /* 0x000fe4000ff9e0ff */
[----:B------:R-:W-:-:S02]  /*2790*/  SHF.R.U64 R87, R94, 0x1e, RZ ;  /* 0x0000001e5e577819 */ /* 0x000fc400000012ff */
[----:B------:R-:W-:Y:S01]  /*27a0*/  LDGSTS.E [R91+0xc], desc[UR16][R68.64], P2 ;  /* 0x0000c000445b7fae */ /* 0x000fe20009121850 */
[----:B------:R-:W-:Y:S02]  /*27b0*/  IADD3 R86, P2, R86, R12, RZ ;  /* 0x0000000c56567210 */ /* 0x000fe40007f5e0ff */
[----:B------:R-:W-:Y:S01]  /*27c0*/  LEA.HI.X.SX32 R12, R114, UR5, 0x2, P4 ;  /* 0x00000005720c7c11 */ /* 0x000fe2000a0f16ff */
[----:B------:R-:W-:Y:S01]  /*27d0*/  LDGSTS.E [R88], desc[UR16][R70.64], P5 ;  /* 0x0000000046587fae */ /* 0x000fe2000a921850 */
[----:B------:R-:W-:Y:S02]  /*27e0*/  LOP3.LUT P5, RZ, R80, 0x1, RZ, 0xc0, !PT ;  /* 0x0000000150ff7812 */ /* 0x000fe400078ac0ff */
[CC--:B------:R-:W-:Y:S01]  /*27f0*/  LEA R80, P4, R117.reuse, R84.reuse, 0x2 ;  /* 0x0000005475507211 */ /* 0x0c0fe200078810ff */
[----:B------:R-:W-:Y:S01]  /*2800*/  LDGSTS.E [R88+0x4], desc[UR16][R72.64], P0 ;  /* 0x0000400048587fae */ /* 0x000fe20008121850 */
[----:B------:R-:W-:Y:S02]  /*2810*/  LEA R78, P0, R118, R84, 0x2 ;  /* 0x00000054764e7211 */ /* 0x000fe400078010ff */
[----:B------:R-:W-:-:S02]  /*2820*/  LEA.HI.X.SX32 R81, R117, R12, 0x2, P4 ;  /* 0x0000000c75517211 */ /* 0x000fc400020f16ff */
[----:B------:R-:W-:Y:S02]  /*2830*/  LEA.HI.X.SX32 R79, R118, R12, 0x2, P0 ;  /* 0x0000000c764f7211 */ /* 0x000fe400000f16ff */
[C---:B------:R-:W-:Y:S02]  /*2840*/  LEA R82, P0, R116.reuse, R84, 0x2 ;  /* 0x0000005474527211 */ /* 0x040fe400078010ff */
[----:B------:R-:W-:Y:S01]  /*2850*/  LOP3.LUT P4, RZ, R83, 0x1, RZ, 0xc0, !PT ;  /* 0x0000000153ff7812 */ /* 0x000fe2000788c0ff */
[----:B------:R-:W-:Y:S01]  /*2860*/  LDGSTS.E [R88+0x8], desc[UR16][R74.64], P5 ;  /* 0x000080004a587fae */ /* 0x000fe2000a921850 */
[----:B------:R-:W-:Y:S02]  /*2870*/  LEA.HI.X.SX32 R83, R116, R12, 0x2, P0 ;  /* 0x0000000c74537211 */ /* 0x000fe400000f16ff */
[C---:B------:R-:W-:Y:S01]  /*2880*/  LEA R84, P0, R115.reuse, R84, 0x2 ;  /* 0x0000005473547211 */ /* 0x040fe200078010ff */
[----:B------:R-:W-:Y:S03]  /*2890*/  LDGSTS.E [R88+0xc], desc[UR16][R76.64], !P3 ;  /* 0x0000c0004c587fae */ /* 0x000fe6000d921850 */
[----:B------:R-:W-:Y:S01]  /*28a0*/  LEA.HI.X.SX32 R85, R115, R12, 0x2, P0 ;  /* 0x0000000c73557211 */ /* 0x000fe200000f16ff */
[----:B------:R-:W-:Y:S01]  /*28b0*/  IMAD.SHL.U32 R12, R14, 0x20, RZ ;  /* 0x000000200e0c7824 */ /* 0x000fe200078e00ff */
[----:B------:R-:W0:Y:S01]  /*28c0*/  LDGDEPBAR ;  /* 0x00000000000079af */ /* 0x000e220000000000 */
[----:B------:R-:W-:-:S02]  /*28d0*/  LOP3.LUT P0, RZ, R87, 0x1, RZ, 0xc0, !PT ;  /* 0x0000000157ff7812 */ /* 0x000fc4000780c0ff */
[----:B------:R-:W-:Y:S01]  /*28e0*/  IMAD.WIDE R112, R12, 0x4, R16 ;  /* 0x000000040c707825 */ /* 0x000fe200078e0210 */
[----:B------:R-:W-:-:S03]  /*28f0*/  SHF.R.U64 R17, R94, 0x1d, RZ ;  /* 0x0000001d5e117819 */ /* 0x000fc600000012ff */
[----:B------:R-:W-:Y:S02]  /*2900*/  VIADD R16, R10, UR8 ;  /* 0x000000080a107c36 */ /* 0x000fe40008000000 */
[----:B------:R-:W-:-:S03]  /*2910*/  IMAD.WIDE R18, R12, 0x4, R18 ;  /* 0x000000040c127825 */ /* 0x000fc600078e0212 */
[----:B------:R-:W-:Y:S04]  /*2920*/  LDGSTS.E [R16+0x30000], desc[UR16][R78.64], P6 ;  /* 0x300000004e107fae */ /* 0x000fe8000b121850 */
[----:B------:R-:W-:Y:S04]  /*2930*/  LDGSTS.E [R16+0x30800], desc[UR16][R80.64], P6 ;  /* 0x3080000050107fae */ /* 0x000fe8000b121850 */
[----:B------:R-:W-:Y:S04]  /*2940*/  LDGSTS.E [R16+0x31000], desc[UR16][R82.64], P6 ;  /* 0x3100000052107fae */ /* 0x000fe8000b121850 */
[----:B------:R-:W-:Y:S04]  /*2950*/  LDGSTS.E [R16+0x31800], desc[UR16][R84.64], P6 ;  /* 0x3180000054107fae */ /* 0x000fe8000b121850 */
[----:B------:R-:W0:Y:S01]  /*2960*/  LDGDEPBAR ;  /* 0x00000000000079af */ /* 0x000e220000000000 */
[----:B------:R-:W-:Y:S06]  /*2970*/  BAR.SYNC.DEFER_BLOCKING 0x0 ;  /* 0x0000000000007b1d */ /* 0x000fec0000010000 */
[----:B------:R-:W-:Y:S01]  /*2980*/  @!PT LDS RZ, [RZ] ;  /* 0x00000000fffff984 */ /* 0x000fe20000000800 */
[----:B------:R-:W-:Y:S01]  /*2990*/  @!PT LDS RZ, [RZ] ;  /* 0x00000000fffff984 */ /* 0x000fe20000000800 */
[----:B------:R-:W-:Y:S01]  /*29a0*/  @!PT LDS RZ, [RZ] ;  /* 0x00000000fffff984 */ /* 0x000fe20000000800 */
[----:B------:R-:W-:Y:S04]  /*29b0*/  LDGSTS.E [R110+0x10000], desc[UR16][R112.64], P4 ;  /* 0x10000000706e7fae */ /* 0x000fe8000a121850 */
[----:B------:R1:W-:Y:S01]  /*29c0*/  LDGSTS.E [R110+0x10004], desc[UR16][R18.64], P0 ;  /* 0x10004000126e7fae */ /* 0x0003e20008121850 */
[----:B------:R-:W-:-:S03]  /*29d0*/  ISETP.GE.AND P0, PT, R0, R92, PT ;  /* 0x0000005c0000720c */ /* 0x000fc60003f06270 */
[----:B------:R-:W2:Y:S01]  /*29e0*/  LDL.LU R0, [R1+0x60] ;  /* 0x0000600001007983 */ /* 0x000ea20000300800 */
[----:B------:R-:W-:Y:S01]  /*29f0*/  LOP3.LUT P3, RZ, R17, 0x1, RZ, 0xc0, !PT ;  /* 0x0000000111ff7812 */ /* 0x000fe2000786c0ff */
[----:B------:R-:W-:Y:S01]  /*2a00*/  IMAD.WIDE R20, R12, 0x4, R20 ;  /* 0x000000040c147825 */ /* 0x000fe200078e0214 */
[----:B------:R-:W-:Y:S01]  /*2a10*/  SHF.R.U64 R17, R94, 0x1c, RZ ;  /* 0x0000001c5e117819 */ /* 0x000fe200000012ff */
[----:B------:R-:W3:Y:S01]  /*2a20*/  S2R R119, SR_TID.X ;  /* 0x0000000000777919 */ /* 0x000ee20000002100 */
[----:B------:R-:W-:Y:S01]  /*2a30*/  LEA.HI.X.SX32 R87, R8, R13, 0x2, P2 ;  /* 0x0000000d08577211 */ /* 0x000fe200010f16ff */
[----:B------:R-:W-:Y:S01]  /*2a40*/  IMAD.WIDE R22, R12, 0x4, R22 ;  /* 0x000000040c167825 */ /* 0x000fe200078e0216 */
[----:B------:R-:W-:Y:S02]  /*2a50*/  LOP3.LUT P4, RZ, R17, 0x1, RZ, 0xc0, !PT ;  /* 0x0000000111ff7812 */ /* 0x000fe4000788c0ff */
[----:B-1----:R-:W-:Y:S01]  /*2a60*/  SHF.R.U64 R18, R94, 0x1b, RZ ;  /* 0x0000001b5e127819 */ /* 0x002fe200000012ff */
[----:B------:R-:W-:Y:S01]  /*2a70*/  IMAD.WIDE R24, R12, 0x4, R24 ;  /* 0x000000040c187825 */ /* 0x000fe200078e0218 */
[----:B------:R-:W-:-:S02]  /*2a80*/  SHF.R.U64 R17, R94, 0x1a, RZ ;  /* 0x0000001a5e117819 */ /* 0x000fc400000012ff */
[----:B------:R-:W-:Y:S01]  /*2a90*/  LOP3.LUT P5, RZ, R18, 0x1, RZ, 0xc0, !PT ;  /* 0x0000000112ff7812 */ /* 0x000fe200078ac0ff */
[----:B------:R-:W-:Y:S01]  /*2aa0*/  LDGSTS.E [R110+0x10008], desc[UR16][R20.64], P3 ;  /* 0x10008000146e7fae */ /* 0x000fe20009921850 */
[----:B------:R-:W-:Y:S01]  /*2ab0*/  SHF.R.U64 R13, R94, 0x19, RZ ;  /* 0x000000195e0d7819 */ /* 0x000fe200000012ff */
[----:B------:R-:W-:Y:S01]  /*2ac0*/  IMAD.WIDE R26, R12, 0x4, R26 ;  /* 0x000000040c1a7825 */ /* 0x000fe200078e021a */
[----:B------:R-:W-:Y:S02]  /*2ad0*/  LOP3.LUT P6, RZ, R17, 0x1, RZ, 0xc0, !PT ;  /* 0x0000000111ff7812 */ /* 0x000fe400078cc0ff */
[----:B------:R-:W-:Y:S01]  /*2ae0*/  SHF.R.U64 R17, R94, 0x18, RZ ;  /* 0x000000185e117819 */ /* 0x000fe200000012ff */
[----:B------:R-:W-:Y:S01]  /*2af0*/  LDGSTS.E [R110+0x1000c], desc[UR16][R22.64], P4 ;  /* 0x1000c000166e7fae */ /* 0x000fe2000a121850 */
[----:B------:R-:W-:Y:S01]  /*2b00*/  LOP3.LUT P2, RZ, R13, 0x1, RZ, 0xc0, !PT ;  /* 0x000000010dff7812 */ /* 0x000fe2000784c0ff */
[----:B------:R-:W-:Y:S01]  /*2b10*/  IMAD.WIDE R28, R12, 0x4, R28 ;  /* 0x000000040c1c7825 */ /* 0x000fe200078e021c */
[----:B------:R-:W-:-:S02]  /*2b20*/  LOP3.LUT P3, RZ, R17, 0x1, RZ, 0xc0, !PT ;  /* 0x0000000111ff7812 */ /* 0x000fc4000786c0ff */
[C---:B------:R-:W-:Y:S01]  /*2b30*/  SHF.R.U64 R13, R94.reuse, 0x17, RZ ;  /* 0x000000175e0d7819 */ /* 0x040fe200000012ff */
[----:B------:R1:W-:Y:S01]  /*2b40*/  LDGSTS.E [R109+0x10000], desc[UR16][R24.64], P5 ;  /* 0x10000000186d7fae */ /* 0x0003e2000a921850 */
[----:B------:R-:W-:Y:S01]  /*2b50*/  SHF.R.U64 R17, R94, 0x16, RZ ;  /* 0x000000165e117819 */ /* 0x000fe200000012ff */
[----:B------:R-:W-:Y:S01]  /*2b60*/  IMAD.WIDE R30, R12, 0x4, R30 ;  /* 0x000000040c1e7825 */ /* 0x000fe200078e021e */
[----:B------:R-:W-:Y:S01]  /*2b70*/  LOP3.LUT P4, RZ, R13, 0x1, RZ, 0xc0, !PT ;  /* 0x000000010dff7812 */ /* 0x000fe2000788c0ff */
[----:B------:R-:W-:Y:S01]  /*2b80*/  LDGSTS.E [R109+0x10004], desc[UR16][R26.64], P6 ;  /* 0x100040001a6d7fae */ /* 0x000fe2000b121850 */
[----:B------:R-:W-:Y:S01]  /*2b90*/  SHF.R.U64 R13, R94, 0x15, RZ ;  /* 0x000000155e0d7819 */ /* 0x000fe200000012ff */
[C---:B------:R-:W-:Y:S01]  /*2ba0*/  IMAD.WIDE R32, R12.reuse, 0x4, R32 ;  /* 0x000000040c207825 */ /* 0x040fe200078e0220 */
[----:B------:R-:W-:Y:S01]  /*2bb0*/  LOP3.LUT P5, RZ, R17, 0x1, RZ, 0xc0, !PT ;  /* 0x0000000111ff7812 */ /* 0x000fe200078ac0ff */
[----:B------:R-:W-:Y:S01]  /*2bc0*/  LDGSTS.E [R109+0x10008], desc[UR16][R28.64], P2 ;  /* 0x100080001c6d7fae */ /* 0x000fe20009121850 */
[----:B------:R-:W-:Y:S01]  /*2bd0*/  LOP3.LUT P6, RZ, R13, 0x1, RZ, 0xc0, !PT ;  /* 0x000000010dff7812 */ /* 0x000fe200078cc0ff */
[----:B------:R-:W-:Y:S01]  /*2be0*/  IMAD.WIDE R86, R12, 0x4, R86 ;  /* 0x000000040c567825 */ /* 0x000fe200078e0256 */
[C---:B------:R-:W-:Y:S01]  /*2bf0*/  SHF.R.U64 R13, R94.reuse, 0x13, RZ ;  /* 0x000000135e0d7819 */ /* 0x040fe200000012ff */
        /* <DEDUP_REMOVED lines=10> */
[----:B------:R-:W-:Y:S01]  /*2ca0*/  IMAD.WIDE R38, R12, 0x4, R38 ;  /* 0x000000040c267825 */ /* 0x000fe200078e0226 */
[----:B------:R-:W-:Y:S01]  /*2cb0*/  LOP3.LUT P4, RZ, R13, 0x1, RZ, 0xc0, !PT ;  /* 0x000000010dff7812 */ /* 0x000fe2000788c0ff */
[----:B------:R-:W-:Y:S01]  /*2cc0*/  LDGSTS.E [R108+0x10008], desc[UR16][R34.64], P6 ;  /* 0x10008000226c7fae */ /* 0x000fe2000b121850 */
[----:B------:R-:W-:Y:S01]  /*2cd0*/  SHF.R.U64 R13, R94, 0x11, RZ ;  /* 0x000000115e0d7819 */ /* 0x000fe200000012ff */
[----:B------:R-:W-:Y:S01]  /*2ce0*/  IMAD.WIDE R40, R12, 0x4, R40 ;  /* 0x000000040c287825 */ /* 0x000fe200078e0228 */
[----:B------:R-:W-:-:S02]  /*2cf0*/  LOP3.LUT P6, RZ, R17, 0x1, RZ, 0xc0, !PT ;  /* 0x0000000111ff7812 */ /* 0x000fc400078cc0ff */
[----:B-1----:R-:W-:Y:S02]  /*2d00*/  CS2R R24, SRZ ;  /* 0x0000000000187805 */ /* 0x002fe4000001ff00 */
[----:B------:R-:W-:Y:S01]  /*2d10*/  LOP3.LUT P5, RZ, R13, 0x1, RZ, 0xc0, !PT ;  /* 0x000000010dff7812 */ /* 0x000fe200078ac0ff */
[----:B------:R-:W-:Y:S01]  /*2d20*/  LDGSTS.E [R108+0x1000c], desc[UR16][R36.64], P2 ;  /* 0x1000c000246c7fae */ /* 0x000fe20009121850 */
[----:B------:R-:W-:Y:S01]  /*2d30*/  SHF.R.U64 R17, R94, 0xf, RZ ;  /* 0x0000000f5e117819 */ /* 0x000fe200000012ff */
[----:B------:R-:W-:Y:S01]  /*2d40*/  IMAD.WIDE R42, R12, 0x4, R42 ;  /* 0x000000040c2a7825 */ /* 0x000fe200078e022a */
[----:B------:R-:W-:Y:S01]  /*2d50*/  SHF.R.U64 R13, R94, 0xe, RZ ;  /* 0x0000000e5e0d7819 */ /* 0x000fe200000012ff */
[----:B------:R-:W-:Y:S01]  /*2d60*/  LDGSTS.E [R95+0x10000], desc[UR16][R38.64], P3 ;  /* 0x10000000265f7fae */ /* 0x000fe20009921850 */
[----:B------:R-:W-:Y:S01]  /*2d70*/  LOP3.LUT P2, RZ, R17, 0x1, RZ, 0xc0, !PT ;  /* 0x0000000111ff7812 */ /* 0x000fe2000784c0ff */
        /* <DEDUP_REMOVED lines=34> */
[----:B------:R1:W-:Y:S01]  /*2fa0*/  LDGSTS.E [R90+0x10004], desc[UR16][R56.64], P2 ;  /* 0x10004000385a7fae */ /* 0x0003e20009121850 */
[----:B------:R-:W-:Y:S01]  /*2fb0*/  SHF.R.U64 R13, R94, 0x5, RZ ;  /* 0x000000055e0d7819 */ /* 0x000fe200000012ff */
[----:B------:R-:W-:Y:S01]  /*2fc0*/  IMAD.WIDE R62, R12, 0x4, R62 ;  /* 0x000000040c3e7825 */ /* 0x000fe200078e023e */
[----:B------:R-:W-:Y:S01]  /*2fd0*/  SHF.R.U64 R17, R94, 0x3, RZ ;  /* 0x000000035e117819 */ /* 0x000fe200000012ff */
[----:B------:R4:W-:Y:S01]  /*2fe0*/  LDGSTS.E [R90+0x10008], desc[UR16][R58.64], P3 ;  /* 0x100080003a5a7fae */ /* 0x0009e20009921850 */
[----:B------:R-:W-:Y:S01]  /*2ff0*/  LOP3.LUT P2, RZ, R13, 0x1, RZ, 0xc0, !PT ;  /* 0x000000010dff7812 */ /* 0x000fe2000784c0ff */
[----:B------:R-:W-:Y:S01]  /*3000*/  IMAD.WIDE R64, R12, 0x4, R64 ;  /* 0x000000040c407825 */ /* 0x000fe200078e0240 */
[----:B------:R-:W-:Y:S01]  /*3010*/  SHF.R.U64 R13, R94, 0x4, RZ ;  /* 0x000000045e0d7819 */ /* 0x000fe200000012ff */
[----:B------:R5:W-:Y:S01]  /*3020*/  LDGSTS.E [R90+0x1000c], desc[UR16][R60.64], P4 ;  /* 0x1000c0003c5a7fae */ /* 0x000be2000a121850 */
[----:B------:R-:W-:Y:S01]  /*3030*/  ISETP.GE.AND P3, PT, R125, R121, PT ;  /* 0x000000797d00720c */ /* 0x000fe20003f66270 */
        /* <DEDUP_REMOVED lines=8> */
[C---:B------:R-:W-:Y:S01]  /*30c0*/  IMAD.WIDE R70, R12.reuse, 0x4, R70 ;  /* 0x000000040c467825 */ /* 0x040fe200078e0246 */
[----:B------:R-:W-:Y:S01]  /*30d0*/  LOP3.LUT P6, RZ, R13, 0x1, RZ, 0xc0, !PT ;  /* 0x000000010dff7812 */ /* 0x000fe200078cc0ff */
[----:B------:R3:W-:Y:S01]  /*30e0*/  LDGSTS.E [R91+0x10008], desc[UR16][R66.64], P2 ;  /* 0x10008000425b7fae */ /* 0x0007e20009121850 */
[----:B------:R-:W-:Y:S01]  /*30f0*/  SEL R13, RZ, 0x4, P3 ;  /* 0x00000004ff0d7807 */ /* 0x000fe20001800000 */
[----:B------:R-:W-:Y:S01]  /*3100*/  IMAD.WIDE R72, R12, 0x4, R72 ;  /* 0x000000040c487825 */ /* 0x000fe200078e0248 */
[----:B------:R-:W-:Y:S01]  /*3110*/  LOP3.LUT P3, RZ, R94, 0x1, RZ, 0xc0, !PT ;  /* 0x000000015eff7812 */ /* 0x000fe2000786c0ff */
[----:B------:R3:W-:Y:S01]  /*3120*/  LDGSTS.E [R91+0x1000c], desc[UR16][R68.64], P4 ;  /* 0x1000c000445b7fae */ /* 0x0007e2000a121850 */
[----:B------:R-:W-:Y:S01]  /*3130*/  ISETP.GT.AND P2, PT, R111, 0x3f, PT ;  /* 0x0000003f6f00780c */ /* 0x000fe20003f44270 */
[----:B------:R-:W-:Y:S01]  /*3140*/  IMAD.WIDE R74, R12, 0x4, R74 ;  /* 0x000000040c4a7825 */ /* 0x000fe200078e024a */
[----:B-1----:R-:W-:-:S02]  /*3150*/  CS2R R56, SRZ ;  /* 0x0000000000387805 */ /* 0x002fc4000001ff00 */
[----:B----4-:R-:W-:Y:S02]  /*3160*/  CS2R R58, SRZ ;  /* 0x00000000003a7805 */ /* 0x010fe4000001ff00 */
[----:B------:R-:W-:Y:S01]  /*3170*/  SEL R13, R13, RZ, P2 ;  /* 0x000000ff0d0d7207 */ /* 0x000fe20001000000 */
[----:B------:R-:W-:Y:S01]  /*3180*/  IMAD.WIDE R76, R12, 0x4, R76 ;  /* 0x000000040c4c7825 */ /* 0x000fe200078e024c */
[----:B------:R1:W-:Y:S01]  /*3190*/  LDGSTS.E [R88+0x10000], desc[UR16][R70.64], P5 ;  /* 0x1000000046587fae */ /* 0x0003e2000a921850 */
[----:B-----5:R-:W-:Y:S02]  /*31a0*/  CS2R R60, SRZ ;  /* 0x00000000003c7805 */ /* 0x020fe4000001ff00 */
[----:B------:R-:W-:Y:S01]  /*31b0*/  ISETP.NE.U32.AND P4, PT, R13, RZ, PT ;  /* 0x000000ff0d00720c */ /* 0x000fe20003f85070 */
[----:B------:R-:W-:Y:S01]  /*31c0*/  IMAD.SHL.U32 R89, R15, 0x20, RZ ;  /* 0x000000200f597824 */ /* 0x000fe200078e00ff */
[----:B------:R4:W-:Y:S01]  /*31d0*/  LDGSTS.E [R88+0x10004], desc[UR16][R72.64], P6 ;  /* 0x1000400048587fae */ /* 0x0009e2000b121850 */
[----:B---3--:R-:W-:-:S02]  /*31e0*/  CS2R R62, SRZ ;  /* 0x00000000003e7805 */ /* 0x008fc4000001ff00 */
[----:B------:R-:W-:Y:S01]  /*31f0*/  CS2R R64, SRZ ;  /* 0x0000000000407805 */ /* 0x000fe2000001ff00 */
[C---:B------:R-:W-:Y:S01]  /*3200*/  IMAD.WIDE R78, R89.reuse, 0x4, R78 ;  /* 0x00000004594e7825 */ /* 0x040fe200078e024e */
[----:B------:R3:W-:Y:S01]  /*3210*/  LDGSTS.E [R88+0x10008], desc[UR16][R74.64], P3 ;  /* 0x100080004a587fae */ /* 0x0007e20009921850 */
[----:B------:R-:W-:Y:S02]  /*3220*/  CS2R R66, SRZ ;  /* 0x0000000000427805 */ /* 0x000fe4000001ff00 */
[----:B------:R-:W-:Y:S01]  /*3230*/  CS2R R68, SRZ ;  /* 0x0000000000447805 */ /* 0x000fe2000001ff00 */
[----:B------:R-:W-:Y:S01]  /*3240*/  IMAD.WIDE R80, R89, 0x4, R80 ;  /* 0x0000000459507825 */ /* 0x000fe200078e0250 */
[----:B------:R5:W-:Y:S01]  /*3250*/  LDGSTS.E [R88+0x1000c], desc[UR16][R76.64], !P1 ;  /* 0x1000c0004c587fae */ /* 0x000be2000c921850 */
[----:B------:R-:W-:Y:S02]  /*3260*/  ISETP.GE.AND P1, PT, R111, 0x20, PT ;  /* 0x000000206f00780c */ /* 0x000fe40003f26270 */
[----:B-1----:R-:W-:Y:S01]  /*3270*/  CS2R R70, SRZ ;  /* 0x0000000000467805 */ /* 0x002fe2000001ff00 */
[----:B------:R-:W-:Y:S01]  /*3280*/  IMAD.WIDE R82, R89, 0x4, R82 ;  /* 0x0000000459527825 */ /* 0x000fe200078e0252 */
[----:B------:R-:W0:Y:S01]  /*3290*/  LDGDEPBAR ;  /* 0x00000000000079af */ /* 0x000e220000000000 */
[----:B----4-:R-:W-:-:S02]  /*32a0*/  CS2R R72, SRZ ;  /* 0x0000000000487805 */ /* 0x010fc4000001ff00 */
[----:B------:R-:W-:Y:S01]  /*32b0*/  CS2R R86, SRZ ;  /* 0x0000000000567805 */ /* 0x000fe2000001ff00 */
[----:B------:R-:W-:Y:S01]  /*32c0*/  IMAD.WIDE R84, R89, 0x4, R84 ;  /* 0x0000000459547825 */ /* 0x000fe200078e0254 */
[----:B------:R1:W-:Y:S01]  /*32d0*/  LDGSTS.E [R16+0x32000], desc[UR16][R78.64], P4 ;  /* 0x320000004e107fae */ /* 0x0003e2000a121850 */
[----:B---3--:R-:W-:Y:S02]  /*32e0*/  CS2R R74, SRZ ;  /* 0x00000000004a7805 */ /* 0x008fe4000001ff00 */
[----:B------:R-:W-:Y:S02]  /*32f0*/  CS2R R26, SRZ ;  /* 0x00000000001a7805 */ /* 0x000fe4000001ff00 */
[----:B------:R-:W-:Y:S01]  /*3300*/  CS2R R28, SRZ ;  /* 0x00000000001c7805 */ /* 0x000fe2000001ff00 */
[----:B------:R3:W-:Y:S01]  /*3310*/  LDGSTS.E [R16+0x32800], desc[UR16][R80.64], P4 ;  /* 0x3280000050107fae */ /* 0x0007e2000a121850 */
[----:B-----5:R-:W-:Y:S02]  /*3320*/  CS2R R76, SRZ ;  /* 0x00000000004c7805 */ /* 0x020fe4000001ff00 */
[----:B------:R-:W-:-:S02]  /*3330*/  CS2R R30, SRZ ;  /* 0x00000000001e7805 */ /* 0x000fc4000001ff00 */
[----:B------:R-:W-:Y:S01]  /*3340*/  CS2R R32, SRZ ;  /* 0x0000000000207805 */ /* 0x000fe2000001ff00 */
[----:B------:R4:W-:Y:S01]  /*3350*/  LDGSTS.E [R16+0x33000], desc[UR16][R82.64], P4 ;  /* 0x3300000052107fae */ /* 0x0009e2000a121850 */
[----:B------:R-:W-:Y:S02]  /*3360*/  CS2R R34, SRZ ;  /* 0x0000000000227805 */ /* 0x000fe4000001ff00 */
[----:B------:R-:W-:Y:S02]  /*3370*/  CS2R R36, SRZ ;  /* 0x0000000000247805 */ /* 0x000fe4000001ff00 */
[----:B------:R-:W-:Y:S01]  /*3380*/  CS2R R38, SRZ ;  /* 0x0000000000267805 */ /* 0x000fe2000001ff00 */
[----:B------:R5:W-:Y:S01]  /*3390*/  LDGSTS.E [R16+0x33800], desc[UR16][R84.64], P4 ;  /* 0x3380000054107fae */ /* 0x000be2000a121850 */
[----:B-1----:R-:W-:Y:S02]  /*33a0*/  CS2R R78, SRZ ;  /* 0x00000000004e7805 */ /* 0x002fe4000001ff00 */
[----:B------:R-:W-:-:S02]  /*33b0*/  CS2R R40, SRZ ;  /* 0x0000000000287805 */ /* 0x000fc4000001ff00 */
[----:B------:R-:W-:Y:S01]  /*33c0*/  CS2R R42, SRZ ;  /* 0x00000000002a7805 */ /* 0x000fe2000001ff00 */
[----:B------:R-:W0:Y:S01]  /*33d0*/  LDGDEPBAR ;  /* 0x00000000000079af */ /* 0x000e220000000000 */
[----:B---3--:R-:W-:Y:S02]  /*33e0*/  CS2R R80, SRZ ;  /* 0x0000000000507805 */ /* 0x008fe4000001ff00 */
[----:B------:R-:W-:Y:S02]  /*33f0*/  CS2R R44, SRZ ;  /* 0x00000000002c7805 */ /* 0x000fe4000001ff00 */
[----:B------:R-:W-:Y:S02]  /*3400*/  CS2R R46, SRZ ;  /* 0x00000000002e7805 */ /* 0x000fe4000001ff00 */
[----:B----4-:R-:W-:Y:S02]  /*3410*/  CS2R R82, SRZ ;  /* 0x0000000000527805 */ /* 0x010fe4000001ff00 */
[----:B------:R-:W-:-:S02]  /*3420*/  CS2R R48, SRZ ;  /* 0x0000000000307805 */ /* 0x000fc4000001ff00 */
[----:B------:R-:W-:Y:S02]  /*3430*/  CS2R R50, SRZ ;  /* 0x0000000000327805 */ /* 0x000fe4000001ff00 */
[----:B------:R-:W-:Y:S02]  /*3440*/  CS2R R52, SRZ ;  /* 0x0000000000347805 */ /* 0x000fe4000001ff00 */
[----:B-----5:R-:W-:Y:S02]  /*3450*/  CS2R R84, SRZ ;  /* 0x0000000000547805 */ /* 0x020fe4000001ff00 */
[----:B------:R-:W-:Y:S01]  /*3460*/  CS2R R54, SRZ ;  /* 0x0000000000367805 */ /* 0x000fe2000001ff00 */
[----:B--2---:R-:W-:-:S05]  /*3470*/  VIADD R18, R0, 0x1 ;  /* 0x0000000100127836 */ /* 0x004fca0000000000 */
[----:B------:R-:W-:Y:S01]  /*3480*/  ISETP.LT.AND P2, PT, R18, R93, !P0 ;  /* 0x0000005d1200720c */ /* 0x000fe20004741270 */
[----:B------:R-:W-:-:S12]  /*3490*/  @!P1 BRA `(.L_x_0) ;  /* 0x0000002000689947 */ /* 0x000fd80003800000 */
[C---:B------:R-:W-:Y:S01]  /*34a0*/  IMAD.SHL.U32 R18, R89.reuse, 0x8, RZ ;  /* 0x0000000859127824 */ /* 0x040fe200078e00ff */
[----:B------:R-:W-:Y:S01]  /*34b0*/  SHF.R.S32.HI R88, RZ, 0x1f, R89 ;  /* 0x0000001fff587819 */ /* 0x000fe20000011459 */
[----:B------:R-:W-:Y:S01]  /*34c0*/  STL [R1+0x70], R93 ;  /* 0x0000705d01007387 */ /* 0x000fe20000100800 */
[----:B------:R-:W-:Y:S02]  /*34d0*/  SHF.R.S32.HI R13, RZ, 0x1f, R122 ;  /* 0x0000001fff0d7819 */ /* 0x000fe4000001147a */
[----:B------:R-:W-:Y:S01]  /*34e0*/  SHF.R.S32.HI R15, RZ, 0x1f, R14 ;  /* 0x0000001fff0f7819 */ /* 0x000fe2000001140e */
[----:B------:R-:W-:Y:S01]  /*34f0*/  STL [R1+0x6c], R11 ;  /* 0x00006c0b01007387 */ /* 0x000fe20000100800 */
[----:B------:R-:W-:Y:S02]  /*3500*/  SHF.R.S32.HI R16, RZ, 0x1f, R115 ;  /* 0x0000001fff107819 */ /* 0x000fe40000011473 */
[----:B------:R-:W-:Y:S01]  /*3510*/  SHF.L.U64.HI R21, R89, 0x3, R88 ;  /* 0x0000000359157819 */ /* 0x000fe20000010258 */
[----:B------:R-:W-:Y:S01]  /*3520*/  STL [R1+0x68], R10 ;  /* 0x0000680a01007387 */ /* 0x000fe20000100800 */
[----:B------:R-:W-:-:S02]  /*3530*/  LEA R90, P1, R115, R18, 0x2 ;  /* 0x00000012735a7211 */ /* 0x000fc400078210ff */
[----:B------:R-:W-:Y:S01]  /*3540*/  SHF.L.U64.HI R22, R122, 0x2, R13 ;  /* 0x000000027a167819 */ /* 0x000fe2000001020d */
[----:B------:R-:W-:Y:S01]  /*3550*/  STL [R1+0x64], R2 ;  /* 0x0000640201007387 */ /* 0x000fe20000100800 */
[----:B------:R-:W-:-:S03]  /*3560*/  SHF.R.S32.HI R13, RZ, 0x1f, R114 ;  /* 0x0000001fff0d7819 */ /* 0x000fc60000011472 */
[----:B------:R1:W-:Y:S01]  /*3570*/  STL [R1+0x60], R0 ;  /* 0x0000600001007387 */ /* 0x0003e20000100800 */
[----:B------:R-:W-:Y:S02]  /*3580*/  LEA.HI.X R115, R115, R21, R16, 0x2, P1 ;  /* 0x0000001573737211 */ /* 0x000fe400008f1410 */
[----:B------:R-:W-:Y:S02]  /*3590*/  SHF.R.S32.HI R17, RZ, 0x1f, R116 ;  /* 0x0000001fff117819 */ /* 0x000fe40000011474 */
[----:B------:R-:W-:Y:S02]  /*35a0*/  LEA R23, P1, R116, R18, 0x2 ;  /* 0x0000001274177211 */ /* 0x000fe400078210ff */
[----:B-1----:R-:W-:Y:S02]  /*35b0*/  SHF.L.U64.HI R0, R14, 0x2, R15 ;  /* 0x000000020e007819 */ /* 0x002fe4000001020f */
[----:B------:R-:W-:Y:S02]  /*35c0*/  SHF.R.S32.HI R14, RZ, 0x1f, R111 ;  /* 0x0000001fff0e7819 */ /* 0x000fe4000001146f */
[----:B------:R-:W-:Y:S01]  /*35d0*/  SHF.L.U64.HI R13, R114, 0x2, R13 ;  /* 0x00000002720d7819 */ /* 0x000fe2000001020d */
[----:B------:R1:W-:Y:S01]  /*35e0*/  STL [R1+0x2c], R0 ;  /* 0x00002c0001007387 */ /* 0x0003e20000100800 */
[----:B------:R-:W-:-:S02]  /*35f0*/  LEA.HI R91, R14, R111, RZ, 0x5 ;  /* 0x0000006f0e5b7211 */ /* 0x000fc400078f28ff */
[----:B------:R-:W-:Y:S01]  /*3600*/  SHF.R.S32.HI R14, RZ, 0x1f, R117 ;  /* 0x0000001fff0e7819 */ /* 0x000fe20000011475 */
[----:B------:R-:W2:Y:S01]  /*3610*/  LDL R93, [R1+0x40] ;  /* 0x00004000015d7983 */ /* 0x000ea20000100800 */
[----:B------:R-:W-:Y:S02]  /*3620*/  LEA R16, P3, R117, R18, 0x2 ;  /* 0x0000001275107211 */ /* 0x000fe400078610ff */
[----:B------:R-:W-:Y:S01]  /*3630*/  LEA.HI.X R116, R116, R21, R17, 0x2, P1 ;  /* 0x0000001574747211 */ /* 0x000fe200008f1411 */
[----:B------:R-:W3:Y:S01]  /*3640*/  LDL R11, [R1+0x44] ;  /* 0x00004400010b7983 */ /* 0x000ee20000100800 */
[----:B------:R-:W-:Y:S02]  /*3650*/  LEA R19, P1, R12, R124, 0x3 ;  /* 0x0000007c0c137211 */ /* 0x000fe400078218ff */
[----:B------:R-:W-:Y:S01]  /*3660*/  SHF.R.U32.HI R15, RZ, 0x5, R119 ;  /* 0x00000005ff0f7819 */ /* 0x000fe20000011677 */
[----:B------:R-:W4:Y:S01]  /*3670*/  LDL R10, [R1+0x48] ;  /* 0x00004800010a7983 */ /* 0x000f220000100800 */
[----:B------:R-:W-:-:S02]  /*3680*/  IADD3 R90, P6, R90, UR4, RZ ;  /* 0x000000045a5a7c10 */ /* 0x000fc4000ffde0ff */
[----:B------:R-:W-:Y:S01]  /*3690*/  LEA.HI.X R20, R117, R21, R14, 0x2, P3 ;  /* 0x0000001575147211 */ /* 0x000fe200018f140e */
[----:B------:R-:W4:Y:S01]  /*36a0*/  LDL R2, [R1+0x4c] ;  /* 0x00004c0001027983 */ /* 0x000f220000100800 */
[----:B------:R-:W-:-:S03]  /*36b0*/  IADD3 R19, P3, R19, UR6, RZ ;  /* 0x0000000613137c10 */ /* 0x000fc6000ff7e0ff */
[----:B-1----:R-:W4:Y:S04]  /*36c0*/  LDL R0, [R1+0x50] ;  /* 0x0000500001007983 */ /* 0x002f280000100800 */
[----:B------:R-:W4:Y:S04]  /*36d0*/  LDL R95, [R1+0x54] ;  /* 0x00005400015f7983 */ /* 0x000f280000100800 */
[----:B------:R-:W4:Y:S04]  /*36e0*/  LDL R119, [R1+0x58] ;  /* 0x0000580001777983 */ /* 0x000f280000100800 */
[----:B------:R1:W-:Y:S04]  /*36f0*/  STL [R1+0x74], R13 ;  /* 0x0000740d01007387 */ /* 0x0003e80000100800 */
[----:B-1----:R-:W2:Y:S04]  /*3700*/  LDL R13, [R1+0x3c] ;  /* 0x00003c00010d7983 */ /* 0x002ea80000100800 */
[----:B------:R1:W-:Y:S04]  /*3710*/  STL [R1+0x78], R91 ;  /* 0x0000785b01007387 */ /* 0x0003e80000100800 */
[----:B-1----:R-:W3:Y:S04]  /*3720*/  LDL R91, [R1+0x38] ;  /* 0x00003800015b7983 */ /* 0x002ee80000100800 */
[----:B------:R1:W-:Y:S04]  /*3730*/  STL [R1+0x7c], R90 ;  /* 0x00007c5a01007387 */ /* 0x0003e80000100800 */
[----:B-1----:R-:W4:Y:S04]  /*3740*/  LDL R90, [R1+0x34] ;  /* 0x00003400015a7983 */ /* 0x002f280000100800 */
[----:B------:R1:W-:Y:S04]  /*3750*/  STL [R1+0x80], R19 ;  /* 0x0000801301007387 */ /* 0x0003e80000100800 */
[----:B-1----:R-:W2:Y:S01]  /*3760*/  LDL R19, [R1+0x30] ;  /* 0x0000300001137983 */ /* 0x002ea20000100800 */
[----:B------:R-:W-:-:S02]  /*3770*/  SHF.R.S32.HI R46, RZ, 0x1f, R4 ;  /* 0x0000001fff2e7819 */ /* 0x000fc40000011404 */
[----:B---3--:R-:W-:-:S04]  /*3780*/  SHF.R.S32.HI R45, RZ, 0x1f, R91 ;  /* 0x0000001fff2d7819 */ /* 0x008fc8000001145b */
[----:B------:R-:W-:Y:S02]  /*3790*/  SHF.L.U64.HI R91, R91, 0x2, R45 ;  /* 0x000000025b5b7819 */ /* 0x000fe4000001022d */
[----:B----4-:R-:W-:-:S04]  /*37a0*/  SHF.R.S32.HI R43, RZ, 0x1f, R90 ;  /* 0x0000001fff2b7819 */ /* 0x010fc8000001145a */
[----:B------:R-:W-:Y:S02]  /*37b0*/  SHF.L.U64.HI R90, R90, 0x2, R43 ;  /* 0x000000025a5a7819 */ /* 0x000fe4000001022b */
[----:B--2---:R-:W-:-:S04]  /*37c0*/  SHF.R.S32.HI R44, RZ, 0x1f, R19 ;  /* 0x0000001fff2c7819 */ /* 0x004fc80000011413 */
[----:B------:R-:W-:-:S05]  /*37d0*/  SHF.L.U64.HI R19, R19, 0x2, R44 ;  /* 0x0000000213137819 */ /* 0x000fca000001022c */
[----:B------:R1:W-:Y:S04]  /*37e0*/  STL [R1], R19 ;  /* 0x0000001301007387 */ /* 0x0003e80000100800 */
[----:B-1----:R1:W5:Y:S04]  /*37f0*/  LDL.LU R19, [R1+0x80] ;  /* 0x0000800001137983 */ /* 0x0023680000300800 */
[----:B------:R2:W-:Y:S04]  /*3800*/  STL [R1+0x4], R90 ;  /* 0x0000045a01007387 */ /* 0x0005e80000100800 */
[----:B--2---:R1:W5:Y:S04]  /*3810*/  LDL.LU R90, [R1+0x7c] ;  /* 0x00007c00015a7983 */ /* 0x0043680000300800 */
[----:B------:R2:W-:Y:S02]  /*3820*/  STL [R1+0x8], R91 ;  /* 0x0000085b01007387 */ /* 0x0005e40000100800 */
[----:B--2---:R-:W-:-:S06]  /*3830*/  SHF.L.U64.HI R91, R4, 0x2, R46 ;  /* 0x00000002045b7819 */ /* 0x004fcc000001022e */
[----:B------:R-:W2:Y:S01]  /*3840*/  LDL.LU R91, [R1+0x78] ;  /* 0x00007800015b7983 */ /* 0x000ea20000300800 */
[----:B------:R-:W-:Y:S02]  /*3850*/  SHF.R.S32.HI R47, RZ, 0x1f, R13 ;  /* 0x0000001fff2f7819 */ /* 0x000fe4000001140d */
[----:B------:R-:W-:Y:S02]  /*3860*/  SHF.R.S32.HI R48, RZ, 0x1f, R93 ;  /* 0x0000001fff307819 */ /* 0x000fe4000001145d */
[----:B------:R-:W-:Y:S02]  /*3870*/  SHF.L.U64.HI R13, R13, 0x2, R47 ;  /* 0x000000020d0d7819 */ /* 0x000fe4000001022f */
[----:B------:R-:W-:Y:S02]  /*3880*/  SHF.L.U64.HI R93, R93, 0x2, R48 ;  /* 0x000000025d5d7819 */ /* 0x000fe40000010230 */
[----:B------:R-:W-:Y:S01]  /*3890*/  SHF.R.S32.HI R49, RZ, 0x1f, R8 ;  /* 0x0000001fff317819 */ /* 0x000fe20000011408 */
[----:B------:R3:W-:Y:S01]  /*38a0*/  STL [R1+0xc], R13 ;  /* 0x00000c0d01007387 */ /* 0x0007e20000100800 */
[----:B------:R-:W-:-:S02]  /*38b0*/  SHF.R.S32.HI R50, RZ, 0x1f, R11 ;  /* 0x0000001fff327819 */ /* 0x000fc4000001140b */
[----:B------:R-:W-:Y:S02]  /*38c0*/  SHF.R.S32.HI R51, RZ, 0x1f, R10 ;  /* 0x0000001fff337819 */ /* 0x000fe4000001140a */
[----:B------:R-:W-:Y:S01]  /*38d0*/  SHF.R.S32.HI R52, RZ, 0x1f, R2 ;  /* 0x0000001fff347819 */ /* 0x000fe20000011402 */
[----:B---3--:R1:W5:Y:S01]  /*38e0*/  LDL.LU R13, [R1+0x74] ;  /* 0x00007400010d7983 */ /* 0x0083620000300800 */
[----:B------:R-:W-:-:S03]  /*38f0*/  SHF.L.U64.HI R11, R11, 0x2, R50 ;  /* 0x000000020b0b7819 */ /* 0x000fc60000010232 */
[----:B------:R3:W-:Y:S01]  /*3900*/  STL [R1+0x10], R93 ;  /* 0x0000105d01007387 */ /* 0x0007e20000100800 */
[----:B------:R-:W-:Y:S02]  /*3910*/  SHF.R.S32.HI R53, RZ, 0x1f, R0 ;  /* 0x0000001fff357819 */ /* 0x000fe40000011400 */
[----:B------:R-:W-:Y:S02]  /*3920*/  SHF.L.U64.HI R10, R10, 0x2, R51 ;  /* 0x000000020a0a7819 */ /* 0x000fe40000010233 */
[----:B---3--:R-:W-:Y:S02]  /*3930*/  SHF.L.U64.HI R93, R8, 0x2, R49 ;  /* 0x00000002085d7819 */ /* 0x008fe40000010231 */
[----:B------:R-:W-:Y:S02]  /*3940*/  SHF.L.U64.HI R2, R2, 0x2, R52 ;  /* 0x0000000202027819 */ /* 0x000fe40000010234 */
[----:B------:R-:W-:Y:S02]  /*3950*/  SHF.L.U64.HI R0, R0, 0x2, R53 ;  /* 0x0000000200007819 */ /* 0x000fe40000010235 */
[----:B------:R1:W5:Y:S01]  /*3960*/  LDL.LU R93, [R1+0x70] ;  /* 0x00007000015d7983 */ /* 0x0003620000300800 */
[----:B------:R-:W-:-:S03]  /*3970*/  R2UR UR11, R15 ;  /* 0x000000000f0b72ca */ /* 0x000fc600000e0000 */
[----:B------:R3:W-:Y:S01]  /*3980*/  STL [R1+0x14], R11 ;  /* 0x0000140b01007387 */ /* 0x0007e20000100800 */
[----:B------:R-:W-:Y:S02]  /*3990*/  SHF.R.S32.HI R54, RZ, 0x1f, R3 ;  /* 0x0000001fff367819 */ /* 0x000fe40000011403 */
[----:B------:R-:W-:Y:S02]  /*39a0*/  SHF.R.S32.HI R15, RZ, 0x1f, R118 ;  /* 0x0000001fff0f7819 */ /* 0x000fe40000011476 */
[----:B------:R-:W-:Y:S01]  /*39b0*/  LEA R18, P4, R118, R18, 0x2 ;  /* 0x0000001276127211 */ /* 0x000fe200078810ff */
[----:B---3--:R1:W5:Y:S01]  /*39c0*/  LDL.LU R11, [R1+0x6c] ;  /* 0x00006c00010b7983 */ /* 0x0083620000300800 */
[----:B------:R-:W-:-:S03]  /*39d0*/  SHF.R.S32.HI R55, RZ, 0x1f, R95 ;  /* 0x0000001fff377819 */ /* 0x000fc6000001145f */
[----:B------:R3:W-:Y:S01]  /*39e0*/  STL [R1+0x18], R10 ;  /* 0x0000180a01007387 */ /* 0x0007e20000100800 */
[----:B------:R-:W-:Y:S02]  /*39f0*/  SHF.R.S32.HI R94, RZ, 0x1f, R119 ;  /* 0x0000001fff5e7819 */ /* 0x000fe40000011477 */
[----:B------:R-:W-:Y:S02]  /*3a00*/  IADD3 R14, P5, R23, UR4, RZ ;  /* 0x00000004170e7c10 */ /* 0x000fe4000ffbe0ff */
[----:B------:R-:W-:Y:S01]  /*3a10*/  LEA.HI.X R21, R118, R21, R15, 0x2, P4 ;  /* 0x0000001576157211 */ /* 0x000fe200020f140f */
[----:B---3--:R1:W5:Y:S04]  /*3a20*/  LDL.LU R10, [R1+0x68] ;  /* 0x00006800010a7983 */ /* 0x0083680000300800 */
[----:B------:R3:W-:Y:S01]  /*3a30*/  STL [R1+0x1c], R2 ;  /* 0x00001c0201007387 */ /* 0x0007e20000100800 */
[----:B------:R-:W-:-:S02]  /*3a40*/  SHF.R.S32.HI R109, RZ, 0x1f, R12 ;  /* 0x0000001fff6d7819 */ /* 0x000fc4000001140c */
[----:B------:R-:W-:Y:S02]  /*3a50*/  IADD3.X R15, R115, UR5, RZ, P6, !PT ;  /* 0x00000005730f7c10 */ /* 0x000fe4000b7fe4ff */
[----:B------:R-:W-:Y:S01]  /*3a60*/  SHF.L.U64.HI R95, R95, 0x2, R55 ;  /* 0x000000025f5f7819 */ /* 0x000fe20000010237 */
[----:B---3--:R1:W5:Y:S04]  /*3a70*/  LDL.LU R2, [R1+0x64] ;  /* 0x0000640001027983 */ /* 0x0083680000300800 */
[----:B------:R3:W-:Y:S01]  /*3a80*/  STL [R1+0x20], R0 ;  /* 0x0000200001007387 */ /* 0x0007e20000100800 */
[----:B------:R-:W-:Y:S01]  /*3a90*/  IADD3 R17, P6, R18, UR4, RZ ;  /* 0x0000000412117c10 */ /* 0x000fe2000ffde0ff */
[----:B------:R-:W-:Y:S01]  /*3aa0*/  IMAD.MOV.U32 R18, RZ, RZ, R123 ;  /* 0x000000ffff127224 */ /* 0x000fe200078e007b */
[----:B------:R-:W-:-:S02]  /*3ab0*/  SHF.L.U64.HI R94, R119, 0x2, R94 ;  /* 0x00000002775e7819 */ /* 0x000fc4000001025e */
[----:B------:R-:W-:Y:S02]  /*3ac0*/  IADD3.X R23, R116, UR5, RZ, P5, !PT ;  /* 0x0000000574177c10 */ /* 0x000fe4000affe4ff */
[----:B---3--:R-:W-:Y:S02]  /*3ad0*/  SHF.L.U64.HI R0, R3, 0x2, R54 ;  /* 0x0000000203007819 */ /* 0x008fe40000010236 */
[----:B------:R-:W-:Y:S02]  /*3ae0*/  IADD3 R16, P4, R16, UR4, RZ ;  /* 0x0000000410107c10 */ /* 0x000fe4000ff9e0ff */
[----:B------:R-:W-:Y:S02]  /*3af0*/  LEA.HI.X R22, R12, R22, R109, 0x3, P1 ;  /* 0x000000160c167211 */ /* 0x000fe400008f1c6d */
[----:B------:R-:W-:Y:S01]  /*3b00*/  SHF.R.S32.HI R108, RZ, 0x1f, R9 ;  /* 0x0000001fff6c7819 */ /* 0x000fe20000011409 */
[----:B------:R1:W5:Y:S01]  /*3b10*/  LDL.LU R0, [R1+0x60] ;  /* 0x0000600001007983 */ /* 0x0003620000300800 */
[----:B------:R-:W-:-:S02]  /*3b20*/  SHF.R.S32.HI R110, RZ, 0x1f, R96 ;  /* 0x0000001fff6e7819 */ /* 0x000fc40000011460 */
[----:B------:R-:W-:Y:S02]  /*3b30*/  SHF.R.S32.HI R111, RZ, 0x1f, R97 ;  /* 0x0000001fff6f7819 */ /* 0x000fe40000011461 */
[----:B------:R-:W-:Y:S02]  /*3b40*/  SHF.R.S32.HI R112, RZ, 0x1f, R7 ;  /* 0x0000001fff707819 */ /* 0x000fe40000011407 */
[----:B------:R-:W-:Y:S02]  /*3b50*/  SHF.R.S32.HI R113, RZ, 0x1f, R98 ;  /* 0x0000001fff717819 */ /* 0x000fe40000011462 */
[----:B------:R-:W-:Y:S02]  /*3b60*/  SHF.R.S32.HI R114, RZ, 0x1f, R99 ;  /* 0x0000001fff727819 */ /* 0x000fe40000011463 */
[----:B------:R-:W-:Y:S02]  /*3b70*/  SHF.R.S32.HI R115, RZ, 0x1f, R100 ;  /* 0x0000001fff737819 */ /* 0x000fe40000011464 */
        /* <DEDUP_REMOVED lines=8> */
[----:B------:R-:W-:Y:S01]  /*3c00*/  SHF.R.S32.HI R125, RZ, 0x1f, R107 ;  /* 0x0000001fff7d7819 */ /* 0x000fe2000001146b */
[----:B------:R-:W-:Y:S01]  /*3c10*/  STL [R1+0x24], R95 ;  /* 0x0000245f01007387 */ /* 0x000fe20000100800 */
[C---:B------:R-:W-:Y:S01]  /*3c20*/  SHF.L.U64.HI R88, R89.reuse, 0x2, R88 ;  /* 0x0000000259587819 */ /* 0x040fe20000010258 */
[----:B------:R-:W-:Y:S01]  /*3c30*/  IMAD.SHL.U32 R89, R89, 0x4, RZ ;  /* 0x0000000459597824 */ /* 0x000fe200078e00ff */
[----:B------:R-:W-:Y:S01]  /*3c40*/  IADD3.X R20, R20, UR5, RZ, P4, !PT ;  /* 0x0000000514147c10 */ /* 0x000fe2000a7fe4ff */
[----:B------:R3:W-:Y:S01]  /*3c50*/  STL [R1+0x28], R94 ;  /* 0x0000285e01007387 */ /* 0x0007e20000100800 */
[----:B------:R-:W-:Y:S01]  /*3c60*/  IADD3.X R21, R21, UR5, RZ, P6, !PT ;  /* 0x0000000515157c10 */ /* 0x000fe2000b7fe4ff */
[----:B------:R-:W-:Y:S01]  /*3c70*/  IMAD.MOV.U32 R92, RZ, RZ, RZ ;  /* 0x000000ffff5c7224 */ /* 0x000fe200078e00ff */
[----:B------:R-:W-:-:S02]  /*3c80*/  IADD3.X R22, R22, UR7, RZ, P3, !PT ;  /* 0x0000000716167c10 */ /* 0x000fc40009ffe4ff */
[----:B------:R-:W-:Y:S02]  /*3c90*/  CS2R R56, SRZ ;  /* 0x0000000000387805 */ /* 0x000fe4000001ff00 */
[----:B------:R-:W-:Y:S02]  /*3ca0*/  CS2R R58, SRZ ;  /* 0x00000000003a7805 */ /* 0x000fe4000001ff00 */
[----:B------:R-:W-:Y:S02]  /*3cb0*/  CS2R R60, SRZ ;  /* 0x00000000003c7805 */ /* 0x000fe4000001ff00 */
[----:B------:R-:W-:Y:S02]  /*3cc0*/  CS2R R62, SRZ ;  /* 0x00000000003e7805 */ /* 0x000fe4000001ff00 */
[----:B------:R-:W-:Y:S02]  /*3cd0*/  CS2R R64, SRZ ;  /* 0x0000000000407805 */ /* 0x000fe4000001ff00 */
[----:B------:R-:W-:-:S02]  /*3ce0*/  CS2R R66, SRZ ;  /* 0x0000000000427805 */ /* 0x000fc4000001ff00 */
        /* <DEDUP_REMOVED lines=19> */
[----:B------:R-:W-:Y:S02]  /*3e20*/  SHF.L.U64.HI R109, R12, 0x2, R109 ;  /* 0x000000020c6d7819 */ /* 0x000fe4000001026d */
[----:B------:R-:W-:Y:S02]  /*3e30*/  CS2R R42, SRZ ;  /* 0x00000000002a7805 */ /* 0x000fe4000001ff00 */
[----:B------:R-:W-:Y:S02]  /*3e40*/  SHF.L.U64.HI R108, R9, 0x2, R108 ;  /* 0x00000002096c7819 */ /* 0x000fe4000001026c */
[----:B------:R-:W-:Y:S02]  /*3e50*/  CS2R R44, SRZ ;  /* 0x00000000002c7805 */ /* 0x000fe4000001ff00 */
[----:B------:R-:W-:-:S02]  /*3e60*/  SHF.L.U64.HI R110, R96, 0x2, R110 ;  /* 0x00000002606e7819 */ /* 0x000fc4000001026e */
        /* <DEDUP_REMOVED lines=10> */
[----:B------:R-:W-:Y:S02]  /*3f10*/  SHF.L.U64.HI R116, R6, 0x2, R116 ;  /* 0x0000000206747819 */ /* 0x000fe40000010274 */
[----:B------:R-:W-:-:S02]  /*3f20*/  SHF.L.U64.HI R117, R101, 0x2, R117 ;  /* 0x0000000265757819 */ /* 0x000fc40000010275 */
[----:B------:R-:W-:Y:S02]  /*3f30*/  SHF.L.U64.HI R118, R102, 0x2, R118 ;  /* 0x0000000266767819 */ /* 0x000fe40000010276 */
[----:B------:R-:W-:Y:S02]  /*3f40*/  SHF.L.U64.HI R120, R103, 0x2, R120 ;  /* 0x0000000267787819 */ /* 0x000fe40000010278 */
[----:B------:R-:W-:Y:S02]  /*3f50*/  SHF.L.U64.HI R121, R5, 0x2, R121 ;  /* 0x0000000205797819 */ /* 0x000fe40000010279 */
[----:B------:R-:W-:Y:S02]  /*3f60*/  SHF.L.U64.HI R122, R104, 0x2, R122 ;  /* 0x00000002687a7819 */ /* 0x000fe4000001027a */
[----:B------:R-:W-:Y:S02]  /*3f70*/  SHF.L.U64.HI R123, R105, 0x2, R123 ;  /* 0x00000002697b7819 */ /* 0x000fe4000001027b */
[----:B------:R-:W-:-:S02]  /*3f80*/  SHF.L.U64.HI R124, R106, 0x2, R124 ;  /* 0x000000026a7c7819 */ /* 0x000fc4000001027c */
[----:B------:R-:W-:Y:S01]  /*3f90*/  SHF.L.U64.HI R125, R107, 0x2, R125 ;  /* 0x000000026b7d7819 */ /* 0x000fe2000001027d */
[----:B------:R-:W-:Y:S01]  /*3fa0*/  UMOV UR9, 0x1 ;  /* 0x0000000100097882 */ /* 0x000fe20000000000 */
[----:B------:R-:W-:Y:S01]  /*3fb0*/  UMOV UR10, 0xffffffff ;  /* 0xffffffff000a7882 */ /* 0x000fe20000000000 */
[----:B--2---:R-:W-:-:S05]  /*3fc0*/  SHF.R.S32.HI R91, RZ, 0x5, R91 ;  /* 0x00000005ff5b7819 */ /* 0x004fca000001145b */
[----:B-1-3--:R-:W-:-:S07]  /*3fd0*/  VIADD R94, R91, 0xfffffffe ;  /* 0xfffffffe5b5e7836 */ /* 0x00afce0000000000 */
.L_x_1:
[----:B------:R-:W-:Y:S01]  /*3fe0*/  UIADD3 UR10, UR10, 0x1, URZ ;  /* 0x000000010a0a7890 */ /* 0x000fe2000fffe03f */
[----:B------:R-:W-:-:S04]  /*3ff0*/  DEPBAR.LE SB0, 0x2 ;  /* 0x000080800000791a */ /* 0x000fc80000000000 */
[----:B------:R-:W-:Y:S01]  /*4000*/  BAR.SYNC.DEFER_BLOCKING 0x0 ;  /* 0x0000000000007b1d */ /* 0x000fe20000010000 */
[----:B------:R-:W-:Y:S01]  /*4010*/  UISETP.GT.AND UP0, UPT, UR10, 0x2, UPT ;  /* 0x000000020a00788c */ /* 0x000fe2000bf04270 */
[----:B------:R-:W-:Y:S01]  /*4020*/  VIADD R94, R91, 0xfffffffe ;  /* 0xfffffffe5b5e7836 */ /* 0x000fe20000000000 */
[----:B------:R-:W-:Y:S01]  /*4030*/  USHF.L.U32 UR4, UR11, 0x7, URZ ;  /* 0x000000070b047899 */ /* 0x000fe2000800063f */
[----:B------:R-:W-:Y:S01]  /*4040*/  ISETP.GT.AND P3, PT, R18, RZ, PT ;  /* 0x000000ff1200720c */ /* 0x000fe20003f64270 */
[----:B------:R-:W-:Y:S01]  /*4050*/  USEL UR10, UR10, URZ, !UP0 ;  /* 0x0000003f0a0a7287 */ /* 0x000fe2000c000000 */
[----:B------:R-:W-:Y:S01]  /*4060*/  IMAD.MOV.U32 R95, RZ, RZ, R22 ;  /* 0x000000ffff5f7224 */ /* 0x000fe200078e0016 */
[----:B------:R-:W-:Y:S01]  /*4070*/  ULOP3.LUT UR6, UR4, 0x600, URZ, 0xc0, !UPT ;  /* 0x0000060004067892 */ /* 0x000fe2000f8ec03f */
[----:B------:R-:W-:Y:S01]  /*4080*/  ISETP.GE.AND P1, PT, R92, R94, PT ;  /* 0x0000005e5c00720c */ /* 0x000fe20003f26270 */
[----:B------:R-:W-:Y:S01]  /*4090*/  ULEA UR5, UR10, UR8, 0xd ;  /* 0x000000080a057291 */ /* 0x000fe2000f8e683f */
[----:B------:R-:W-:Y:S01]  /*40a0*/  SEL R94, RZ, 0x4, !P3 ;  /* 0x00000004ff5e7807 */ /* 0x000fe20005800000 */
[----:B------:R-:W-:-:S02]  /*40b0*/  ULEA UR4, UR10, UR8, 0x10 ;  /* 0x000000080a047291 */ /* 0x000fc4000f8e803f */
[----:B------:R-:W-:Y:S01]  /*40c0*/  UIADD3 UR5, UR5, 0x30000, URZ ;  /* 0x0003000005057890 */ /* 0x000fe2000fffe03f */
[----:B------:R-:W-:Y:S01]  /*40d0*/  SEL R94, R94, RZ, !P1 ;  /* 0x000000ff5e5e7207 */ /* 0x000fe20004800000 */
[----:B------:R-:W-:Y:S02]  /*40e0*/  ULEA.HI UR4, UR4, UR6, URZ, 0x1c ;  /* 0x0000000604047291 */ /* 0x000fe4000f8fe03f */
[----:B------:R-:W-:Y:S01]  /*40f0*/  USHF.R.U32.HI UR5, URZ, 0x4, UR5 ;  /* 0x000000043f057899 */ /* 0x000fe20008011605 */
[----:B------:R-:W-:Y:S01]  /*4100*/  ISETP.NE.U32.AND P3, PT, R94, RZ, PT ;  /* 0x000000ff5e00720c */ /* 0x000fe20003f65070 */
[----:B------:R-:W-:Y:S01]  /*4110*/  ULOP3.LUT UR4, UR4, 0x3fff, URZ, 0xc0, !UPT ;  /* 0x00003fff04047892 */ /* 0x000fe2000f8ec03f */
[----:B-----5:R-:W-:Y:S01]  /*4120*/  IMAD.MOV.U32 R94, RZ, RZ, R19 ;  /* 0x000000ffff5e7224 */ /* 0x020fe200078e0013 */
[----:B------:R-:W-:Y:S01]  /*4130*/  USGXT.U32 UR6, UR5, 0xe ;  /* 0x0000000e0506789a */ /* 0x000fe20008000000 */
[----:B------:R-:W-:Y:S01]  /*4140*/  UMOV UR7, 0x40000040 ;  /* 0x4000004000077882 */ /* 0x000fe20000000000 */
[----:B------:R-:W-:Y:S01]  /*4150*/  WARPGROUP.ARRIVE ;  /* 0x00000000000079c5 */ /* 0x000fe20000000000 */
[----:B------:R-:W-:Y:S01]  /*4160*/  UMOV UR5, 0x40000040 ;  /* 0x4000004000057882 */ /* 0x000fe20000000000 */
[----:B------:R-:W-:-:S02]  /*4170*/  UIADD3 UR12, UP0, UR4, 0x2, URZ ;  /* 0x00000002040c7890 */ /* 0x000fc4000ff1e03f */
[----:B------:R-:W-:-:S03]  /*4180*/  UIADD3 UR14, UP1, UR6, 0x2, URZ ;  /* 0x00000002060e7890 */ /* 0x000fc6000ff3e03f */
[----:B------:R-:W-:Y:S01]  /*4190*/  HGMMA.64x64x8.F32.TF32 R56, gdesc[UR4], R56 ;  /* 0x04e00000043879f0 */ /* 0x000fe20008702838 */
[----:B------:R-:W-:Y:S01]  /*41a0*/  UMOV UR4, URZ ;  /* 0x0000003f00047c82 */ /* 0x000fe20008000000 */
[----:B------:R-:W-:Y:S01]  /*41b0*/  UMOV UR5, URZ ;  /* 0x0000003f00057c82 */ /* 0x000fe20008000000 */
[----:B------:R-:W-:Y:S02]  /*41c0*/  UIADD3.X UR13, UR4, 0x40000040, URZ, UP0, !UPT ;  /* 0x40000040040d7890 */ /* 0x000fe400087fe43f */
[----:B------:R-:W-:Y:S02]  /*41d0*/  UIADD3.X UR15, UR5, 0x40000040, URZ, UP1, !UPT ;  /* 0x40000040050f7890 */ /* 0x000fe40008ffe43f */
[----:B------:R-:W-:Y:S02]  /*41e0*/  UIADD3.64 UR20, UR12, 0x2, URZ ;  /* 0x000000020c147897 */ /* 0x000fe4000fffe03f */
[----:B------:R-:W-:Y:S02]  /*41f0*/  UIADD3.64 UR22, UR14, 0x2, URZ ;  /* 0x000000020e167897 */ /* 0x000fe4000fffe03f */
[----:B------:R-:W-:-:S02]  /*4200*/  UIADD3.64 UR24, UR12, 0x4, URZ ;  /* 0x000000040c187897 */ /* 0x000fc4000fffe03f */
[----:B------:R-:W-:Y:S02]  /*4210*/  UIADD3.64 UR26, UR14, 0x4, URZ ;  /* 0x000000040e1a7897 */ /* 0x000fe4000fffe03f */
[----:B------:R-:W-:Y:S02]  /*4220*/  UIADD3.64 UR4, UR12, 0x7fe, URZ ;  /* 0x000007fe0c047897 */ /* 0x000fe4000fffe03f */
[----:B------:R-:W-:-:S04]  /*4230*/  UIADD3 UR9, UR9, 0x1, URZ ;  /* 0x0000000109097890 */ /* 0x000fc8000fffe03f */
[----:B------:R-:W-:-:S04]  /*4240*/  UISETP.GT.AND UP0, UPT, UR9, 0x2, UPT ;  /* 0x000000020900788c */ /* 0x000fc8000bf04270 */
[----:B------:R-:W-:Y:S01]  /*4250*/  USEL UR9, UR9, URZ, !UP0 ;  /* 0x0000003f09097287 */ /* 0x000fe2000c000000 */
[----:B------:R-:W-:Y:S04]  /*4260*/  HGMMA.64x64x8.F32.TF32 R56, gdesc[UR12], R56 ;  /* 0x04e000000c3879f0 */ /* 0x000fe80008702838 */
[----:B------:R-:W-:Y:S01]  /*4270*/  HGMMA.64x64x8.F32.TF32 R56, gdesc[UR20], R56 ;  /* 0x04e00000143879f0 */ /* 0x000fe20008702838 */
[----:B------:R-:W-:-:S03]  /*4280*/  UIADD3.64 UR20, UR12, 0x802, URZ ;  /* 0x000008020c147897 */ /* 0x000fc6000fffe03f */
[----:B------:R-:W-:Y:S04]  /*4290*/  HGMMA.64x64x8.F32.TF32 R56, gdesc[UR24], R56 ;  /* 0x04e00000183879f0 */ /* 0x000fe80008702838 */
[----:B------:R-:W-:Y:S01]  /*42a0*/  HGMMA.64x64x8.F32.TF32 R24, gdesc[UR4], R24 ;  /* 0x04e00000041879f0 */ /* 0x000fe20008702818 */
[----:B------:R-:W-:Y:S01]  /*42b0*/  UIADD3.64 UR4, UR12, 0x800, URZ ;  /* 0x000008000c047897 */ /* 0x000fe2000fffe03f */
[----:B------:R-:W-:Y:S01]  /*42c0*/  UMOV UR6, UR14 ;  /* 0x0000000e00067c82 */ /* 0x000fe20008000000 */
[----:B------:R-:W-:-:S07]  /*42d0*/  UMOV UR7, UR15 ;  /* 0x0000000f00077c82 */ /* 0x000fce0008000000 */
[----:B------:R-:W-:Y:S01]  /*42e0*/  HGMMA.64x64x8.F32.TF32 R24, gdesc[UR4], R24 ;  /* 0x04e00000041879f0 */ /* 0x000fe20008702818 */
[----:B------:R-:W-:Y:S01]  /*42f0*/  UIADD3.64 UR4, UR12, 0x804, URZ ;  /* 0x000008040c047897 */ /* 0x000fe2000fffe03f */
[----:B------:R-:W-:Y:S01]  /*4300*/  UMOV UR6, UR26 ;  /* 0x0000001a00067c82 */ /* 0x000fe20008000000 */
[----:B------:R-:W-:Y:S01]  /*4310*/  UMOV UR7, UR27 ;  /* 0x0000001b00077c82 */ /* 0x000fe20008000000 */
[----:B------:R-:W-:Y:S06]  /*4320*/  HGMMA.64x64x8.F32.TF32 R24, gdesc[UR20], R24 ;  /* 0x04e00000141879f0 */ /* 0x000fec0008702818 */
[----:B------:R-:W-:Y:S01]  /*4330*/  HGMMA.64x64x8.F32.TF32 R24, gdesc[UR4], R24, gsb0 ;  /* 0x04e00000041879f0 */ /* 0x000fe20008002818 */
[----:B------:R-:W-:-:S06]  /*4340*/  ULEA UR4, UR9, UR8, 0x10 ;  /* 0x0000000809047291 */ /* 0x000fcc000f8e803f */
[----:B------:R-:W-:Y:S01]  /*4350*/  VIADD R119, R2, UR4 ;  /* 0x0000000402777c36 */ /* 0x000fe20008000000 */
[----:B------:R-:W-:Y:S02]  /*4360*/  WARPGROUP.DEPBAR.LE gsb0, 0x1 ;  /* 0x00008000000079c5 */ /* 0x000fe40000010100 */
[----:B------:R-:W-:Y:S06]  /*4370*/  BAR.SYNC.DEFER_BLOCKING 0x0 ;  /* 0x0000000000007b1d */ /* 0x000fec0000010000 */
[----:B------:R-:W-:Y:S01]  /*4380*/  @!PT LDS RZ, [RZ] ;  /* 0x00000000fffff984 */ /* 0x000fe20000000800 */
[----:B------:R-:W-:Y:S01]  /*4390*/  @!PT LDS RZ, [RZ] ;  /* 0x00000000fffff984 */ /* 0x000fe20000000800 */
[----:B------:R-:W-:Y:S01]  /*43a0*/  @!PT LDS RZ, [RZ] ;  /* 0x00000000fffff984 */ /* 0x000fe20000000800 */
[----:B------:R1:W-:Y:S01]  /*43b0*/  LDGSTS.E [R119], desc[UR16][R94.64], P3 ;  /* 0x000000005e777fae */ /* 0x0003e20009921850 */
[----:B------:R-:W-:-:S03]  /*43c0*/  ISETP.GT.AND P3, PT, R18, 0x1, PT ;  /* 0x000000011200780c */ /* 0x000fc60003f64270 */
[----:B------:R-:W2:Y:S01]  /*43d0*/  LDL R95, [R1+0x2c] ;  /* 0x00002c00015f7983 */ /* 0x000ea20000100800 */
[----:B-1----:R-:W-:-:S04]  /*43e0*/  SEL R94, RZ, 0x4, !P3 ;  /* 0x00000004ff5e7807 */ /* 0x002fc80005800000 */
[----:B------:R-:W-:-:S04]  /*43f0*/  SEL R94, R94, RZ, !P1 ;  /* 0x000000ff5e5e7207 */ /* 0x000fc80004800000 */
[----:B------:R-:W-:Y:S02]  /*4400*/  ISETP.NE.U32.AND P3, PT, R94, RZ, PT ;  /* 0x000000ff5e00720c */ /* 0x000fe40003f65070 */
[----:B------:R-:W-:-:S05]  /*4410*/  IADD3 R94, P4, R3, R19, RZ ;  /* 0x00000013035e7210 */ /* 0x000fca0007f9e0ff */
[----:B--2---:R-:W-:-:S06]  /*4420*/  IMAD.X R95, R22, 0x1, R95, P4 ;  /* 0x00000001165f7824 */ /* 0x004fcc00020e065f */
[----:B------:R1:W-:Y:S04]  /*4430*/  LDGSTS.E [R119+0x4], desc[UR16][R94.64], P3 ;  /* 0x000040005e777fae */ /* 0x0003e80009921850 */
[----:B------:R-:W2:Y:S01]  /*4440*/  LDL R95, [R1+0x58] ;  /* 0x00005800015f7983 */ /* 0x000ea20000100800 */
[----:B------:R-:W-:-:S04]  /*4450*/  ISETP.GT.AND P3, PT, R18, 0x2, PT ;  /* 0x000000021200780c */ /* 0x000fc80003f64270 */
[----:B-1----:R-:W-:-:S04]  /*4460*/  SEL R94, RZ, 0x4, !P3 ;  /* 0x00000004ff5e7807 */ /* 0x002fc80005800000 */
[----:B------:R-:W-:-:S04]  /*4470*/  SEL R94, R94, RZ, !P1 ;  /* 0x000000ff5e5e7207 */ /* 0x000fc80004800000 */
[----:B------:R-:W-:Y:S02]  /*4480*/  ISETP.NE.U32.AND P3, PT, R94, RZ, PT ;  /* 0x000000ff5e00720c */ /* 0x000fe40003f65070 */
[----:B--2---:R-:W-:Y:S02]  /*4490*/  LEA R94, P4, R95, R19, 0x2 ;  /* 0x000000135f5e7211 */ /* 0x004fe400078810ff */
[----:B------:R-:W2:Y:S03]  /*44a0*/  LDL R95, [R1+0x28] ;  /* 0x00002800015f7983 */ /* 0x000ea60000100800 */
        /* <DEDUP_REMOVED lines=10> */
[----:B------:R1:W-:Y:S01]  /*4550*/  LDGSTS.E [R119+0xc], desc[UR16][R94.64], P3 ;  /* 0x0000c0005e777fae */ /* 0x0003e20009921850 */
[----:B------:R-:W-:-:S04]  /*4560*/  ISETP.GT.AND P3, PT, R18, 0x4, PT ;  /* 0x000000041200780c */ /* 0x000fc80003f64270 */
[----:B-1----:R-:W-:-:S04]  /*4570*/  SEL R94, RZ, 0x4, !P3 ;  /* 0x00000004ff5e7807 */ /* 0x002fc80005800000 */
[----:B------:R-:W-:Y:S02]  /*4580*/  SEL R94, R94, RZ, !P1 ;  /* 0x000000ff5e5e7207 */ /* 0x000fe40004800000 */
[----:B------:R-:W-:Y:S02]  /*4590*/  SHF.R.S32.HI R95, RZ, 0x1f, R3 ;  /* 0x0000001fff5f7819 */ /* 0x000fe40000011403 */
[----:B------:R-:W-:Y:S02]  /*45a0*/  ISETP.NE.U32.AND P3, PT, R94, RZ, PT ;  /* 0x000000ff5e00720c */ /* 0x000fe40003f65070 */
[----:B------:R-:W-:Y:S02]  /*45b0*/  LOP3.LUT R119, R2, 0x10, RZ, 0x3c, !PT ;  /* 0x0000001002777812 */ /* 0x000fe400078e3cff */
[C---:B------:R-:W-:Y:S02]  /*45c0*/  LEA R94, P4, R3.reuse, R19, 0x2 ;  /* 0x00000013035e7211 */ /* 0x040fe400078810ff */
[----:B------:R-:W-:Y:S01]  /*45d0*/  SHF.L.U64.HI R95, R3, 0x2, R95 ;  /* 0x00000002035f7819 */ /* 0x000fe2000001025f */
[----:B------:R-:W-:-:S04]  /*45e0*/  VIADD R119, R119, UR4 ;  /* 0x0000000477777c36 */ /* 0x000fc80008000000 */
[----:B------:R-:W-:-:S05]  /*45f0*/  IMAD.X R95, R22, 0x1, R95, P4 ;  /* 0x00000001165f7824 */ /* 0x000fca00020e065f */
[----:B------:R1:W-:Y:S04]  /*4600*/  LDGSTS.E [R119], desc[UR16][R94.64], P3 ;  /* 0x000000005e777fae */ /* 0x0003e80009921850 */
        /* <DEDUP_REMOVED lines=33> */
[----:B------:R-:W2:Y:S01]  /*4820*/  LDL R95, [R1+0x14] ;  /* 0x00001400015f7983 */ /* 0x000ea20000100800 */
[----:B------:R-:W-:-:S05]  /*4830*/  LOP3.LUT R119, R2, 0x20, RZ, 0x3c, !PT ;  /* 0x0000002002777812 */ /* 0x000fca00078e3cff */
[----:B------:R-:W-:Y:S02]  /*4840*/  VIADD R119, R119, UR4 ;  /* 0x0000000477777c36 */ /* 0x000fe40008000000 */
[----:B--2---:R-:W-:-:S05]  /*4850*/  IMAD.X R95, R22, 0x1, R95, P4 ;  /* 0x00000001165f7824 */ /* 0x004fca00020e065f */
[----:B------:R1:W-:Y:S01]  /*4860*/  LDGSTS.E [R119], desc[UR16][R94.64], P3 ;  /* 0x000000005e777fae */ /* 0x0003e20009921850 */
[----:B------:R-:W-:-:S04]  /*4870*/  ISETP.GT.AND P3, PT, R18, 0x9, PT ;  /* 0x000000091200780c */ /* 0x000fc80003f64270 */
[----:B-1----:R-:W-:-:S04]  /*4880*/  SEL R94, RZ, 0x4, !P3 ;  /* 0x00000004ff5e7807 */ /* 0x002fc80005800000 */
[----:B------:R-:W-:Y:S02]  /*4890*/  SEL R94, R94, RZ, !P1 ;  /* 0x000000ff5e5e7207 */ /* 0x000fe40004800000 */
[----:B------:R-:W-:Y:S02]  /*48a0*/  SHF.R.S32.HI R95, RZ, 0x1f, R8 ;  /* 0x0000001fff5f7819 */ /* 0x000fe40000011408 */
[----:B------:R-:W-:Y:S02]  /*48b0*/  ISETP.NE.U32.AND P3, PT, R94, RZ, PT ;  /* 0x000000ff5e00720c */ /* 0x000fe40003f65070 */
[C---:B------:R-:W-:Y:S02]  /*48c0*/  LEA R94, P4, R8.reuse, R19, 0x2 ;  /* 0x00000013085e7211 */ /* 0x040fe400078810ff */
[----:B------:R-:W-:-:S05]  /*48d0*/  SHF.L.U64.HI R95, R8, 0x2, R95 ;  /* 0x00000002085f7819 */ /* 0x000fca000001025f */
[----:B------:R-:W-:-:S05]  /*48e0*/  IMAD.X R95, R22, 0x1, R95, P4 ;  /* 0x00000001165f7824 */ /* 0x000fca00020e065f */
        /* <DEDUP_REMOVED lines=54> */
[----:B------:R-:W2:Y:S03]  /*4c50*/  LDL R95, [R1] ;  /* 0x00000000015f7983 */ /* 0x000ea60000100800 */
[----:B--2---:R-:W-:-:S06]  /*4c60*/  IMAD.X R95, R22, 0x1, R95, P4 ;  /* 0x00000001165f7824 */ /* 0x004fcc00020e065f */
[----:B------:R1:W-:Y:S01]  /*4c70*/  LDGSTS.E [R119+0xc], desc[UR16][R94.64], P3 ;  /* 0x0000c0005e777fae */ /* 0x0003e20009921850 */
[----:B------:R-:W-:-:S04]  /*4c80*/  ISETP.GT.AND P3, PT, R18, 0x10, PT ;  /* 0x000000101200780c */ /* 0x000fc80003f64270 */
[----:B-1----:R-:W-:-:S04]  /*4c90*/  SEL R94, RZ, 0x4, !P3 ;  /* 0x00000004ff5e7807 */ /* 0x002fc80005800000 */
[----:B------:R-:W-:-:S04]  /*4ca0*/  SEL R94, R94, RZ, !P1 ;  /* 0x000000ff5e5e7207 */ /* 0x000fc80004800000 */
[----:B------:R-:W-:Y:S02]  /*4cb0*/  ISETP.NE.U32.AND P3, PT, R94, RZ, PT ;  /* 0x000000ff5e00720c */ /* 0x000fe40003f65070 */
[----:B------:R-:W-:Y:S02]  /*4cc0*/  LOP3.LUT R119, R2, 0x40, RZ, 0x3c, !PT ;  /* 0x0000004002777812 */ /* 0x000fe400078e3cff */
[----:B------:R-:W-:-:S03]  /*4cd0*/  LEA R94, P4, R107, R19, 0x2 ;  /* 0x000000136b5e7211 */ /* 0x000fc600078810ff */
[----:B------:R-:W-:Y:S02]  /*4ce0*/  VIADD R119, R119, UR4 ;  /* 0x0000000477777c36 */ /* 0x000fe40008000000 */
[----:B------:R-:W-:-:S05]  /*4cf0*/  IMAD.X R95, R22, 0x1, R125, P4 ;  /* 0x00000001165f7824 */ /* 0x000fca00020e067d */
[----:B------:R1:W-:Y:S01]  /*4d00*/  LDGSTS.E [R119], desc[UR16][R94.64], P3 ;  /* 0x000000005e777fae */ /* 0x0003e20009921850 */
[----:B------:R-:W-:-:S04]  /*4d10*/  ISETP.GT.AND P3, PT, R18, 0x11, PT ;  /* 0x000000111200780c */ /* 0x000fc80003f64270 */
[----:B-1----:R-:W-:-:S04]  /*4d20*/  SEL R94, RZ, 0x4, !P3 ;  /* 0x00000004ff5e7807 */ /* 0x002fc80005800000 */
[----:B------:R-:W-:-:S04]  /*4d30*/  SEL R94, R94, RZ, !P1 ;  /* 0x000000ff5e5e7207 */ /* 0x000fc80004800000 */
[----:B------:R-:W-:Y:S02]  /*4d40*/  ISETP.NE.U32.AND P3, PT, R94, RZ, PT ;  /* 0x000000ff5e00720c */ /* 0x000fe40003f65070 */
[----:B------:R-:W-:-:S05]  /*4d50*/  LEA R94, P4, R106, R19, 0x2 ;  /* 0x000000136a5e7211 */ /* 0x000fca00078810ff */
[----:B------:R-:W-:-:S06]  /*4d60*/  IMAD.X R95, R22, 0x1, R124, P4 ;  /* 0x00000001165f7824 */ /* 0x000fcc00020e067c */
[----:B------:R1:W-:Y:S01]  /*4d70*/  LDGSTS.E [R119+0x4], desc[UR16][R94.64], P3 ;  /* 0x000040005e777fae */ /* 0x0003e20009921850 */
        /* <DEDUP_REMOVED lines=104> */
[----:B------:R-:W-:-:S03]  /*5400*/  ULEA UR4, UR9, UR8, 0xd ;  /* 0x0000000809047291 */ /* 0x000fc6000f8e683f */
[----:B------:R-:W0:Y:S01]  /*5410*/  LDGDEPBAR ;  /* 0x00000000000079af */ /* 0x000e220000000000 */
[----:B-1----:R-:W1:Y:S02]  /*5420*/  S2R R95, SR_TID.X ;  /* 0x00000000005f7919 */ /* 0x002e640000002100 */
[----:B------:R-:W-:Y:S01]  /*5430*/  VIADD R119, R10, UR4 ;  /* 0x000000040a777c36 */ /* 0x000fe20008000000 */
[----:B-1----:R-:W-:-:S04]  /*5440*/  LOP3.LUT R95, R95, 0x1f, RZ, 0xc0, !PT ;  /* 0x0000001f5f5f7812 */ /* 0x002fc800078ec0ff */
[----:B------:R-:W-:-:S04]  /*5450*/  ISETP.GE.AND P3, PT, R95, R18, PT ;  /* 0x000000125f00720c */ /* 0x000fc80003f66270 */
[----:B------:R-:W-:-:S04]  /*5460*/  SEL R94, RZ, 0x4, P3 ;  /* 0x00000004ff5e7807 */ /* 0x000fc80001800000 */
[----:B------:R-:W-:-:S04]  /*5470*/  SEL R94, R94, RZ, !P1 ;  /* 0x000000ff5e5e7207 */ /* 0x000fc80004800000 */
[----:B------:R-:W-:Y:S02]  /*5480*/  ISETP.NE.U32.AND P1, PT, R94, RZ, PT ;  /* 0x000000ff5e00720c */ /* 0x000fe40003f25070 */
[----:B------:R-:W-:-:S05]  /*5490*/  IADD3 R94, P3, R11, R17, RZ ;  /* 0x000000110b5e7210 */ /* 0x000fca0007f7e0ff */
[----:B------:R-:W-:-:S06]  /*54a0*/  IMAD.X R95, R21, 0x1, R13, P3 ;  /* 0x00000001155f7824 */ /* 0x000fcc00018e060d */
[----:B------:R1:W-:Y:S02]  /*54b0*/  LDGSTS.E [R119+0x30000], desc[UR16][R94.64], P1 ;  /* 0x300000005e777fae */ /* 0x0003e40008921850 */
[----:B-1----:R-:W-:-:S05]  /*54c0*/  IADD3 R94, P3, R11, R16, RZ ;  /* 0x000000100b5e7210 */ /* 0x002fca0007f7e0ff */
[----:B------:R-:W-:-:S05]  /*54d0*/  IMAD.X R95, R20, 0x1, R13, P3 ;  /* 0x00000001145f7824 */ /* 0x000fca00018e060d */
[----:B------:R1:W-:Y:S02]  /*54e0*/  LDGSTS.E [R119+0x30800], desc[UR16][R94.64], P1 ;  /* 0x308000005e777fae */ /* 0x0003e40008921850 */
[----:B-1----:R-:W-:-:S05]  /*54f0*/  IADD3 R94, P3, R11, R14, RZ ;  /* 0x0000000e0b5e7210 */ /* 0x002fca0007f7e0ff */
[----:B------:R-:W-:Y:S02]  /*5500*/  IMAD.X R95, R23, 0x1, R13, P3 ;  /* 0x00000001175f7824 */ /* 0x000fe400018e060d */
[----:B------:R-:W-:-:S03]  /*5510*/  VIADD R92, R92, 0x1 ;  /* 0x000000015c5c7836 */ /* 0x000fc60000000000 */
[----:B------:R1:W-:Y:S02]  /*5520*/  LDGSTS.E [R119+0x31000], desc[UR16][R94.64], P1 ;  /* 0x310000005e777fae */ /* 0x0003e40008921850 */
[----:B-1----:R-:W-:Y:S02]  /*5530*/  IADD3 R94, P3, R11, R90, RZ ;  /* 0x0000005a0b5e7210 */ /* 0x002fe40007f7e0ff */
[----:B------:R-:W-:-:S03]  /*5540*/  IADD3 R90, P6, R90, R89, RZ ;  /* 0x000000595a5a7210 */ /* 0x000fc60007fde0ff */
[C---:B------:R-:W-:Y:S02]  /*5550*/  IMAD.X R95, R15.reuse, 0x1, R13, P3 ;  /* 0x000000010f5f7824 */ /* 0x040fe400018e060d */
[----:B------:R-:W-:Y:S01]  /*5560*/  IMAD.X R15, R15, 0x1, R88, P6 ;  /* 0x000000010f0f7824 */ /* 0x000fe200030e0658 */
[----:B------:R-:W-:Y:S02]  /*5570*/  ISETP.NE.U32.AND P6, PT, R91, R92, PT ;  /* 0x0000005c5b00720c */ /* 0x000fe40003fc5070 */
[----:B------:R1:W-:Y:S01]  /*5580*/  LDGSTS.E [R119+0x31800], desc[UR16][R94.64], P1 ;  /* 0x318000005e777fae */ /* 0x0003e20008921850 */
[-C--:B------:R-:W-:Y:S02]  /*5590*/  IADD3 R14, P1, R14, R89.reuse, RZ ;  /* 0x000000590e0e7210 */ /* 0x080fe40007f3e0ff */
[-C--:B------:R-:W-:Y:S01]  /*55a0*/  IADD3 R16, P3, R16, R89.reuse, RZ ;  /* 0x0000005910107210 */ /* 0x080fe20007f7e0ff */
[----:B------:R-:W0:Y:S01]  /*55b0*/  LDGDEPBAR ;  /* 0x00000000000079af */ /* 0x000e220000000000 */
[----:B------:R-:W-:-:S02]  /*55c0*/  IADD3 R17, P4, R17, R89, RZ ;  /* 0x0000005911117210 */ /* 0x000fc40007f9e0ff */
[----:B------:R-:W-:Y:S01]  /*55d0*/  LEA R19, P5, R12, R19, 0x2 ;  /* 0x000000130c137211 */ /* 0x000fe200078a10ff */
[----:B------:R-:W-:Y:S02]  /*55e0*/  VIADD R18, R18, 0xffffffe0 ;  /* 0xffffffe012127836 */ /* 0x000fe40000000000 */
[--C-:B------:R-:W-:Y:S02]  /*55f0*/  IMAD.X R23, R23, 0x1, R88.reuse, P1 ;  /* 0x0000000117177824 */ /* 0x100fe400008e0658 */
[--C-:B------:R-:W-:Y:S02]  /*5600*/  IMAD.X R20, R20, 0x1, R88.reuse, P3 ;  /* 0x0000000114147824 */ /* 0x100fe400018e0658 */
[----:B------:R-:W-:Y:S02]  /*5610*/  IMAD.X R21, R21, 0x1, R88, P4 ;  /* 0x0000000115157824 */ /* 0x000fe400020e0658 */
[----:B------:R-:W-:Y:S01]  /*5620*/  IMAD.X R22, R22, 0x1, R109, P5 ;  /* 0x0000000116167824 */ /* 0x000fe200028e066d */
[----:B-1----:R-:W-:Y:S06]  /*5630*/  @P6 BRA `(.L_x_1) ;  /* 0xffffffe800686947 */ /* 0x002fec000383ffff */
.L_x_0:
[----:B------:R-:W1:Y:S01]  /*5640*/  S2R R94, SR_TID.X ;  /* 0x00000000005e7919 */ /* 0x000e620000002100 */
[----:B------:R-:W-:Y:S02]  /*5650*/  WARPGROUP.DEPBAR.LE gsb0, 0x0 ;  /* 0x00008000000079c5 */ /* 0x000fe40000010000 */
[----:B------:R-:W-:-:S04]  /*5660*/  DEPBAR.LE SB0, 0x0 ;  /* 0x000080000000791a */ /* 0x000fc80000000000 */
[----:B------:R-:W-:Y:S01]  /*5670*/  VIADD R8, R0, 0x2 ;  /* 0x0000000200087836 */ /* 0x000fe20000000000 */
[----:B------:R-:W2:Y:S01]  /*5680*/  LDL.LU R88, [R1+0x5c] ;  /* 0x00005c0001587983 */ /* 0x000ea20000300800 */
[----:B------:R-:W-:Y:S01]  /*5690*/  IMAD.MOV.U32 R9, RZ, RZ, R58 ;  /* 0x000000ffff097224 */ /* 0x000fe200078e003a */
[----:B------:R-:W-:Y:S01]  /*56a0*/  ULDC UR4, c[0x0][0x244] ;  /* 0x0000910000047ab9 */ /* 0x000fe20000000800 */
[----:B------:R-:W-:Y:S01]  /*56b0*/  IMAD.MOV.U32 R10, RZ, RZ, R24 ;  /* 0x000000ffff0a7224 */ /* 0x000fe200078e0018 */
[----:B------:R-:W-:Y:S01]  /*56c0*/  ISETP.LT.AND P6, PT, R8, R93, !P0 ;  /* 0x0000005d0800720c */ /* 0x000fe200047c1270 */
[----:B------:R-:W-:Y:S01]  /*56d0*/  IMAD.MOV.U32 R8, RZ, RZ, R56 ;  /* 0x000000ffff087224 */ /* 0x000fe200078e0038 */
[----:B------:R-:W-:Y:S01]  /*56e0*/  ULDC UR5, c[0x0][0x248] ;  /* 0x0000920000057ab9 */ /* 0x000fe20000000800 */
[----:B------:R-:W-:Y:S01]  /*56f0*/  IMAD.MOV.U32 R11, RZ, RZ, R26 ;  /* 0x000000ffff0b7224 */ /* 0x000fe200078e001a */
[----:B------:R-:W-:Y:S01]  /*5700*/  ULDC.64 UR6, c[0x0][0x220] ;  /* 0x0000880000067ab9 */ /* 0x000fe20000000a00 */
[----:B------:R-:W-:-:S02]  /*5710*/  VIADD R6, R0, 0x3 ;  /* 0x0000000300067836 */ /* 0x000fc40000000000 */
[----:B------:R-:W-:-:S03]  /*5720*/  VIADD R4, R0, 0x4 ;  /* 0x0000000400047836 */ /* 0x000fc60000000000 */
[-C--:B------:R-:W-:Y:S02]  /*5730*/  ISETP.LT.AND P3, PT, R6, R93.reuse, !P0 ;  /* 0x0000005d0600720c */ /* 0x080fe40004761270 */
[----:B------:R-:W-:Y:S01]  /*5740*/  ISETP.LT.AND P5, PT, R4, R93, !P0 ;  /* 0x0000005d0400720c */ /* 0x000fe200047a1270 */
[C---:B-1----:R-:W-:Y:S01]  /*5750*/  IMAD.SHL.U32 R95, R94.reuse, 0x100, RZ ;  /* 0x000001005e5f7824 */ /* 0x042fe200078e00ff */
[C---:B------:R-:W-:Y:S01]  /*5760*/  LOP3.LUT R2, R94.reuse, 0x1e0, RZ, 0xc0, !PT ;  /* 0x000001e05e027812 */ /* 0x040fe200078ec0ff */
[C---:B------:R-:W-:Y:S01]  /*5770*/  IMAD.SHL.U32 R119, R94.reuse, 0x10, RZ ;  /* 0x000000105e777824 */ /* 0x040fe200078e00ff */
[----:B------:R-:W-:Y:S02]  /*5780*/  LOP3.LUT R94, R94, 0x1ff, RZ, 0xc0, !PT ;  /* 0x000001ff5e5e7812 */ /* 0x000fe400078ec0ff */
[----:B------:R-:W-:Y:S02]  /*5790*/  LOP3.LUT R95, R95, 0x1000, RZ, 0xc0, !PT ;  /* 0x000010005f5f7812 */ /* 0x000fe400078ec0ff */
[----:B------:R-:W-:-:S04]  /*57a0*/  LOP3.LUT R119, R119, 0xf0, RZ, 0xc0, !PT ;  /* 0x000000f077777812 */ /* 0x000fc800078ec0ff */
[----:B------:R-:W-:-:S05]  /*57b0*/  IADD3 R3, R95, UR8, R119 ;  /* 0x000000085f037c10 */ /* 0x000fca000fffe077 */
[----:B------:R-:W-:Y:S01]  /*57c0*/  IMAD R2, R2, 0x8, R3 ;  /* 0x0000000802027824 */ /* 0x000fe200078e0203 */
[----:B------:R-:W-:Y:S01]  /*57d0*/  BAR.SYNC.DEFER_BLOCKING 0x0 ;  /* 0x0000000000007b1d */ /* 0x000fe20000010000 */
[----:B------:R-:W-:-:S05]  /*57e0*/  LEA R3, R94, UR8, 0x4 ;  /* 0x000000085e037c11 */ /* 0x000fca000f8e20ff */
[----:B------:R-:W-:Y:S02]  /*57f0*/  STSM.16.M88.4 [R2], R8 ;  /* 0x0000000802007844 */ /* 0x000fe40000000200 */
[----:B------:R-:W-:Y:S01]  /*5800*/  BAR.SYNC.DEFER_BLOCKING 0x0 ;  /* 0x0000000000007b1d */ /* 0x000fe20000010000 */
[----:B------:R-:W-:Y:S02]  /*5810*/  IMAD.MOV.U32 R12, RZ, RZ, R57 ;  /* 0x000000ffff0c7224 */ /* 0x000fe400078e0039 */
[----:B------:R-:W-:-:S03]  /*5820*/  IMAD.MOV.U32 R13, RZ, RZ, R59 ;  /* 0x000000ffff0d7224 */ /* 0x000fc600078e003b */
[----:B------:R-:W1:Y:S01]  /*5830*/  LDS.128 R4, [R3] ;  /* 0x0000000003047984 */ /* 0x000e620000000c00 */
[----:B------:R-:W-:Y:S02]  /*5840*/  IMAD.MOV.U32 R14, RZ, RZ, R25 ;  /* 0x000000ffff0e7224 */ /* 0x000fe400078e0019 */
[----:B------:R-:W-:Y:S01]  /*5850*/  IMAD.MOV.U32 R15, RZ, RZ, R27 ;  /* 0x000000ffff0f7224 */ /* 0x000fe200078e001b */
[----:B------:R-:W-:Y:S06]  /*5860*/  BAR.SYNC.DEFER_BLOCKING 0x0 ;  /* 0x0000000000007b1d */ /* 0x000fec0000010000 */
[----:B------:R-:W-:Y:S02]  /*5870*/  STSM.16.M88.4 [R2], R12 ;  /* 0x0000000c02007844 */ /* 0x000fe40000000200 */
[----:B------:R-:W-:Y:S01]  /*5880*/  BAR.SYNC.DEFER_BLOCKING 0x0 ;  /* 0x0000000000007b1d */ /* 0x000fe20000010000 */
[----:B------:R-:W-:-:S02]  /*5890*/  IMAD.MOV.U32 R16, RZ, RZ, R60 ;  /* 0x000000ffff107224 */ /* 0x000fc400078e003c */
[----:B------:R-:W-:-:S03]  /*58a0*/  IMAD.MOV.U32 R17, RZ, RZ, R62 ;  /* 0x000000ffff117224 */ /* 0x000fc600078e003e */
[----:B------:R-:W3:Y:S01]  /*58b0*/  LDS.128 R8, [R3] ;  /* 0x0000000003087984 */ /* 0x000ee20000000c00 */
[----:B------:R-:W-:Y:S02]  /*58c0*/  IMAD.MOV.U32 R18, RZ, RZ, R28 ;  /* 0x000000ffff127224 */ /* 0x000fe400078e001c */
[----:B------:R-:W-:Y:S01]  /*58d0*/  IMAD.MOV.U32 R19, RZ, RZ, R30 ;  /* 0x000000ffff137224 */ /* 0x000fe200078e001e */
[----:B------:R-:W-:Y:S06]  /*58e0*/  BAR.SYNC.DEFER_BLOCKING 0x0 ;  /* 0x0000000000007b1d */ /* 0x000fec0000010000 */
[----:B------:R-:W-:Y:S02]  /*58f0*/  STSM.16.M88.4 [R2], R16 ;  /* 0x0000001002007844 */ /* 0x000fe40000000200 */
[----:B------:R-:W-:Y:S01]  /*5900*/  BAR.SYNC.DEFER_BLOCKING 0x0 ;  /* 0x0000000000007b1d */ /* 0x000fe20000010000 */
[----:B------:R-:W-:-:S02]  /*5910*/  IMAD.MOV.U32 R24, RZ, RZ, R61 ;  /* 0x000000ffff187224 */ /* 0x000fc400078e003d */
[----:B------:R-:W-:-:S03]  /*5920*/  IMAD.MOV.U32 R25, RZ, RZ, R63 ;  /* 0x000000ffff197224 */ /* 0x000fc600078e003f */
[----:B------:R-:W4:Y:S01]  /*5930*/  LDS.128 R12, [R3] ;  /* 0x00000000030c7984 */ /* 0x000f220000000c00 */
[----:B------:R-:W-:Y:S02]  /*5940*/  IMAD.MOV.U32 R26, RZ, RZ, R29 ;  /* 0x000000ffff1a7224 */ /* 0x000fe400078e001d */
[----:B------:R-:W-:Y:S01]  /*5950*/  IMAD.MOV.U32 R27, RZ, RZ, R31 ;  /* 0x000000ffff1b7224 */ /* 0x000fe200078e001f */
[----:B------:R-:W-:Y:S06]  /*5960*/  BAR.SYNC.DEFER_BLOCKING 0x0 ;  /* 0x0000000000007b1d */ /* 0x000fec0000010000 */
[----:B------:R-:W-:Y:S02]  /*5970*/  STSM.16.M88.4 [R2], R24 ;  /* 0x0000001802007844 */ /* 0x000fe40000000200 */
[----:B------:R-:W-:Y:S01]  /*5980*/  BAR.SYNC.DEFER_BLOCKING 0x0 ;  /* 0x0000000000007b1d */ /* 0x000fe20000010000 */
[----:B------:R-:W-:-:S02]  /*5990*/  IMAD.MOV.U32 R28, RZ, RZ, R64 ;  /* 0x000000ffff1c7224 */ /* 0x000fc400078e0040 */
[----:B------:R-:W-:-:S03]  /*59a0*/  IMAD.MOV.U32 R29, RZ, RZ, R66 ;  /* 0x000000ffff1d7224 */ /* 0x000fc600078e0042 */
[----:B------:R-:W5:Y:S01]  /*59b0*/  LDS.128 R20, [R3] ;  /* 0x0000000003147984 */ /* 0x000f620000000c00 */
        /* <DEDUP_REMOVED lines=11> */
[----:B------:R1:W-:Y:S02]  /*5a70*/  STSM.16.M88.4 [R2], R56 ;  /* 0x0000003802007844 */ /* 0x0003e40000000200 */
        /* <DEDUP_REMOVED lines=17> */
[----:B-1----:R-:W-:-:S02]  /*5b90*/  IMAD.MOV.U32 R56, RZ, RZ, R72 ;  /* 0x000000ffff387224 */ /* 0x002fc400078e0048 */
[----:B------:R-:W-:-:S03]  /*5ba0*/  IMAD.MOV.U32 R57, RZ, RZ, R74 ;  /* 0x000000ffff397224 */ /* 0x000fc600078e004a */
[----:B------:R-:W1:Y:S01]  /*5bb0*/  LDS.128 R36, [R3] ;  /* 0x0000000003247984 */ /* 0x000e620000000c00 */
[----:B------:R-:W-:Y:S02]  /*5bc0*/  IMAD.MOV.U32 R58, RZ, RZ, R40 ;  /* 0x000000ffff3a7224 */ /* 0x000fe400078e0028 */
[----:B------:R-:W-:Y:S01]  /*5bd0*/  IMAD.MOV.U32 R59, RZ, RZ, R42 ;  /* 0x000000ffff3b7224 */ /* 0x000fe200078e002a */
[----:B------:R-:W-:Y:S06]  /*5be0*/  BAR.SYNC.DEFER_BLOCKING 0x0 ;  /* 0x0000000000007b1d */ /* 0x000fec0000010000 */
[----:B------:R4:W-:Y:S02]  /*5bf0*/  STSM.16.M88.4 [R2], R56 ;  /* 0x0000003802007844 */ /* 0x0009e40000000200 */
[----:B------:R-:W-:Y:S01]  /*5c00*/  BAR.SYNC.DEFER_BLOCKING 0x0 ;  /* 0x0000000000007b1d */ /* 0x000fe20000010000 */
[----:B------:R-:W-:-:S02]  /*5c10*/  IMAD.MOV.U32 R64, RZ, RZ, R73 ;  /* 0x000000ffff407224 */ /* 0x000fc400078e0049 */
[----:B------:R-:W-:-:S03]  /*5c20*/  IMAD.MOV.U32 R65, RZ, RZ, R75 ;  /* 0x000000ffff417224 */ /* 0x000fc600078e004b */
[----:B------:R-:W1:Y:S01]  /*5c30*/  LDS.128 R32, [R3] ;  /* 0x0000000003207984 */ /* 0x000e620000000c00 */
[----:B------:R-:W-:Y:S02]  /*5c40*/  IMAD.MOV.U32 R66, RZ, RZ, R41 ;  /* 0x000000ffff427224 */ /* 0x000fe400078e0029 */
[----:B------:R-:W-:Y:S01]  /*5c50*/  IMAD.MOV.U32 R67, RZ, RZ, R43 ;  /* 0x000000ffff437224 */ /* 0x000fe200078e002b */
[----:B------:R-:W-:Y:S06]  /*5c60*/  BAR.SYNC.DEFER_BLOCKING 0x0 ;  /* 0x0000000000007b1d */ /* 0x000fec0000010000 */
[----:B------:R2:W-:Y:S01]  /*5c70*/  STSM.16.M88.4 [R2], R64 ;  /* 0x0000004002007844 */ /* 0x0005e20000000200 */
[----:B---3--:R-:W-:-:S02]  /*5c80*/  IMAD.MOV.U32 R62, RZ, RZ, R44 ;  /* 0x000000ffff3e7224 */ /* 0x008fc400078e002c */
[----:B------:R-:W-:Y:S02]  /*5c90*/  IMAD.MOV.U32 R63, RZ, RZ, R46 ;  /* 0x000000ffff3f7224 */ /* 0x000fe400078e002e */
[----:B------:R-:W-:Y:S02]  /*5ca0*/  IMAD.MOV.U32 R70, RZ, RZ, R45 ;  /* 0x000000ffff467224 */ /* 0x000fe400078e002d */
[----:B------:R-:W-:Y:S01]  /*5cb0*/  IMAD.MOV.U32 R71, RZ, RZ, R47 ;  /* 0x000000ffff477224 */ /* 0x000fe200078e002f */
[----:B------:R-:W-:Y:S01]  /*5cc0*/  BAR.SYNC.DEFER_BLOCKING 0x0 ;  /* 0x0000000000007b1d */ /* 0x000fe20000010000 */
[----:B------:R-:W-:Y:S02]  /*5cd0*/  IMAD.MOV.U32 R60, RZ, RZ, R76 ;  /* 0x000000ffff3c7224 */ /* 0x000fe400078e004c */
[----:B------:R-:W-:-:S03]  /*5ce0*/  IMAD.MOV.U32 R61, RZ, RZ, R78 ;  /* 0x000000ffff3d7224 */ /* 0x000fc600078e004e */
[----:B------:R-:W3:Y:S02]  /*5cf0*/  LDS.128 R44, [R3] ;  /* 0x00000000032c7984 */ /* 0x000ee40000000c00 */
[----:B------:R-:W-:Y:S06]  /*5d00*/  BAR.SYNC.DEFER_BLOCKING 0x0 ;  /* 0x0000000000007b1d */ /* 0x000fec0000010000 */
[----:B------:R-:W-:Y:S02]  /*5d10*/  STSM.16.M88.4 [R2], R60 ;  /* 0x0000003c02007844 */ /* 0x000fe40000000200 */
[----:B------:R-:W-:Y:S01]  /*5d20*/  BAR.SYNC.DEFER_BLOCKING 0x0 ;  /* 0x0000000000007b1d */ /* 0x000fe20000010000 */
[----:B------:R-:W-:-:S02]  /*5d30*/  IMAD.MOV.U32 R68, RZ, RZ, R77 ;  /* 0x000000ffff447224 */ /* 0x000fc400078e004d */
[----:B------:R-:W-:-:S03]  /*5d40*/  IMAD.MOV.U32 R69, RZ, RZ, R79 ;  /* 0x000000ffff457224 */ /* 0x000fc600078e004f */
[----:B------:R-:W3:Y:S02]  /*5d50*/  LDS.128 R40, [R3] ;  /* 0x0000000003287984 */ /* 0x000ee40000000c00 */
[----:B------:R-:W-:Y:S06]  /*5d60*/  BAR.SYNC.DEFER_BLOCKING 0x0 ;  /* 0x0000000000007b1d */ /* 0x000fec0000010000 */
[----:B------:R5:W-:Y:S02]  /*5d70*/  STSM.16.M88.4 [R2], R68 ;  /* 0x0000004402007844 */ /* 0x000be40000000200 */
[----:B------:R-:W-:Y:S01]  /*5d80*/  BAR.SYNC.DEFER_BLOCKING 0x0 ;  /* 0x0000000000007b1d */ /* 0x000fe20000010000 */
[----:B----4-:R-:W-:-:S02]  /*5d90*/  IMAD.MOV.U32 R56, RZ, RZ, R80 ;  /* 0x000000ffff387224 */ /* 0x010fc400078e0050 */
        /* <DEDUP_REMOVED lines=13> */
[----:B------:R1:W-:Y:S02]  /*5e70*/  STSM.16.M88.4 [R2], R72 ;  /* 0x0000004802007844 */ /* 0x0003e40000000200 */
[----:B------:R-:W-:Y:S01]  /*5e80*/  BAR.SYNC.DEFER_BLOCKING 0x0 ;  /* 0x0000000000007b1d */ /* 0x000fe20000010000 */
[----:B------:R-:W-:-:S02]  /*5e90*/  IMAD.MOV.U32 R76, RZ, RZ, R84 ;  /* 0x000000ffff4c7224 */ /* 0x000fc400078e0054 */
[----:B------:R-:W-:-:S03]  /*5ea0*/  IMAD.MOV.U32 R77, RZ, RZ, R86 ;  /* 0x000000ffff4d7224 */ /* 0x000fc600078e0056 */
[----:B------:R-:W4:Y:S01]  /*5eb0*/  LDS.128 R56, [R3] ;  /* 0x0000000003387984 */ /* 0x000f220000000c00 */
[----:B------:R-:W-:Y:S02]  /*5ec0*/  IMAD.MOV.U32 R78, RZ, RZ, R52 ;  /* 0x000000ffff4e7224 */ /* 0x000fe400078e0034 */
[----:B------:R-:W-:Y:S01]  /*5ed0*/  IMAD.MOV.U32 R79, RZ, RZ, R54 ;  /* 0x000000ffff4f7224 */ /* 0x000fe200078e0036 */
[----:B------:R-:W-:Y:S01]  /*5ee0*/  BAR.SYNC.DEFER_BLOCKING 0x0 ;  /* 0x0000000000007b1d */ /* 0x000fe20000010000 */
[----:B--2---:R-:W-:Y:S02]  /*5ef0*/  IMAD R65, R88, UR4, RZ ;  /* 0x0000000458417c24 */ /* 0x004fe4000f8e02ff */
[----:B------:R-:W-:-:S03]  /*5f00*/  IMAD R52, R0, UR5, RZ ;  /* 0x0000000500347c24 */ /* 0x000fc6000f8e02ff */
[C---:B------:R-:W-:Y:S01]  /*5f10*/  LEA R64, P1, R65.reuse, UR6, 0x2 ;  /* 0x0000000641407c11 */ /* 0x040fe2000f8210ff */
[----:B------:R-:W-:Y:S03]  /*5f20*/  STSM.16.M88.4 [R2], R76 ;  /* 0x0000004c02007844 */ /* 0x000fe60000000200 */
[----:B------:R-:W-:Y:S02]  /*5f30*/  LEA.HI.X.SX32 R65, R65, UR7, 0x2, P1 ;  /* 0x0000000741417c11 */ /* 0x000fe400088f16ff */
[C---:B------:R-:W-:Y:S01]  /*5f40*/  LEA R66, P4, R52.reuse, R64, 0x2 ;  /* 0x0000004034427211 */ /* 0x040fe200078810ff */
[----:B------:R-:W-:Y:S02]  /*5f50*/  IMAD.MOV.U32 R82, RZ, RZ, R53 ;  /* 0x000000ffff527224 */ /* 0x000fe400078e0035 */
[----:B------:R-:W-:Y:S01]  /*5f60*/  IMAD.MOV.U32 R83, RZ, RZ, R55 ;  /* 0x000000ffff537224 */ /* 0x000fe200078e0037 */
[C---:B------:R-:W-:Y:S01]  /*5f70*/  LEA.HI.X.SX32 R67, R52.reuse, R65, 0x2, P4 ;  /* 0x0000004134437211 */ /* 0x040fe200020f16ff */
[----:B-----5:R-:W-:Y:S01]  /*5f80*/  VIADD R69, R52, UR5 ;  /* 0x0000000534457c36 */ /* 0x020fe20008000000 */
[----:B------:R-:W-:Y:S01]  /*5f90*/  BAR.SYNC.DEFER_BLOCKING 0x0 ;  /* 0x0000000000007b1d */ /* 0x000fe20000010000 */
[----:B------:R-:W-:-:S02]  /*5fa0*/  IMAD.MOV.U32 R80, RZ, RZ, R85 ;  /* 0x000000ffff507224 */ /* 0x000fc400078e0055 */
[----:B------:R-:W-:-:S03]  /*5fb0*/  IMAD.MOV.U32 R81, RZ, RZ, R87 ;  /* 0x000000ffff517224 */ /* 0x000fc600078e0057 */
[----:B------:R-:W2:Y:S02]  /*5fc0*/  LDS.128 R52, [R3] ;  /* 0x0000000003347984 */ /* 0x000ea40000000c00 */
[----:B------:R-:W-:Y:S01]  /*5fd0*/  BAR.SYNC.DEFER_BLOCKING 0x0 ;  /* 0x0000000000007b1d */ /* 0x000fe20000010000 */
[C---:B------:R-:W-:Y:S01]  /*5fe0*/  ISETP.LT.AND P1, PT, R0.reuse, R93, !P0 ;  /* 0x0000005d0000720c */ /* 0x040fe20004721270 */
[----:B------:R-:W-:-:S04]  /*5ff0*/  VIADD R70, R0, 0x5 ;  /* 0x0000000500467836 */ /* 0x000fc80000000000 */
[----:B------:R5:W-:Y:S02]  /*6000*/  STSM.16.M88.4 [R2], R80 ;  /* 0x0000005002007844 */ /* 0x000be40000000200 */
[----:B------:R-:W-:Y:S01]  /*6010*/  BAR.SYNC.DEFER_BLOCKING 0x0 ;  /* 0x0000000000007b1d */ /* 0x000fe20000010000 */
[C---:B------:R-:W-:Y:S01]  /*6020*/  LEA R68, P4, R69.reuse, R64, 0x2 ;  /* 0x0000004045447211 */ /* 0x040fe200078810ff */
[C---:B------:R-:W-:Y:S02]  /*6030*/  VIADD R71, R69.reuse, UR5 ;  /* 0x0000000545477c36 */ /* 0x040fe40008000000 */
[C---:B-1----:R-:W-:Y:S01]  /*6040*/  VIADD R72, R0.reuse, 0x6 ;  /* 0x0000000600487836 */ /* 0x042fe20000000000 */
[----:B------:R-:W-:Y:S01]  /*6050*/  LEA.HI.X.SX32 R69, R69, R65, 0x2, P4 ;  /* 0x0000004145457211 */ /* 0x000fe200020f16ff */
[----:B------:R-:W-:Y:S02]  /*6060*/  VIADD R73, R71, UR5 ;  /* 0x0000000547497c36 */ /* 0x000fe40008000000 */
[----:B-----5:R-:W-:Y:S01]  /*6070*/  VIADD R2, R0, 0x7 ;  /* 0x0000000700027836 */ /* 0x020fe20000000000 */
[----:B------:R1:W-:Y:S01]  /*6080*/  @P1 STG.E desc[UR16][R66.64], R4 ;  /* 0x0000000442001986 */ /* 0x0003e2000c101910 */
[----:B------:R-:W-:-:S02]  /*6090*/  ISETP.LT.AND P1, PT, R70, R93, !P0 ;  /* 0x0000005d4600720c */ /* 0x000fc40004721270 */
[CC--:B------:R-:W-:Y:S01]  /*60a0*/  LEA R70, P4, R71.reuse, R64.reuse, 0x2 ;  /* 0x0000004047467211 */ /* 0x0c0fe200078810ff */
[----:B------:R5:W-:Y:S03]  /*60b0*/  @P2 STG.E desc[UR16][R68.64], R8 ;  /* 0x0000000844002986 */ /* 0x000be6000c101910 */
[----:B------:R-:W-:Y:S02]  /*60c0*/  LEA.HI.X.SX32 R71, R71, R65, 0x2, P4 ;  /* 0x0000004147477211 */ /* 0x000fe400020f16ff */
[----:B------:R-:W-:Y:S02]  /*60d0*/  ISETP.LT.AND P4, PT, R72, R93, !P0 ;  /* 0x0000005d4800720c */ /* 0x000fe40004781270 */
[C---:B------:R-:W-:Y:S01]  /*60e0*/  LEA R72, P2, R73.reuse, R64, 0x2 ;  /* 0x0000004049487211 */ /* 0x040fe200078410ff */
[C---:B-1----:R-:W-:Y:S01]  /*60f0*/  VIADD R4, R73.reuse, UR5 ;  /* 0x0000000549047c36 */ /* 0x042fe20008000000 */
[----:B------:R-:W-:Y:S02]  /*6100*/  @P6 STG.E desc[UR16][R70.64], R5 ;  /* 0x0000000546006986 */ /* 0x000fe4000c101910 */
[----:B------:R-:W-:-:S02]  /*6110*/  LEA.HI.X.SX32 R73, R73, R65, 0x2, P2 ;  /* 0x0000004149497211 */ /* 0x000fc400010f16ff */
[----:B------:R-:W-:Y:S01]  /*6120*/  ISETP.LT.AND P2, PT, R2, R93, !P0 ;  /* 0x0000005d0200720c */ /* 0x000fe20004741270 */
[----:B------:R-:W-:Y:S01]  /*6130*/  VIADD R2, R0, 0x8 ;  /* 0x0000000800027836 */ /* 0x000fe20000000000 */
[CC--:B------:R-:W-:Y:S01]  /*6140*/  LEA R66, P6, R4.reuse, R64.reuse, 0x2 ;  /* 0x0000004004427211 */ /* 0x0c0fe200078c10ff */
[C---:B-----5:R-:W-:Y:S01]  /*6150*/  VIADD R8, R4.reuse, UR5 ;  /* 0x0000000504087c36 */ /* 0x060fe20008000000 */
[----:B------:R1:W-:Y:S02]  /*6160*/  @P3 STG.E desc[UR16][R72.64], R9 ;  /* 0x0000000948003986 */ /* 0x0003e4000c101910 */
[----:B------:R-:W-:Y:S02]  /*6170*/  LEA.HI.X.SX32 R67, R4, R65, 0x2, P6 ;  /* 0x0000004104437211 */ /* 0x000fe400030f16ff */
[----:B------:R-:W-:Y:S01]  /*6180*/  ISETP.LT.AND P3, PT, R2, R93, !P0 ;  /* 0x0000005d0200720c */ /* 0x000fe20004761270 */
[----:B------:R-:W-:Y:S01]  /*6190*/  VIADD R2, R0, 0x9 ;  /* 0x0000000900027836 */ /* 0x000fe20000000000 */
[C---:B------:R-:W-:Y:S01]  /*61a0*/  LEA R68, P6, R8.reuse, R64, 0x2 ;  /* 0x0000004008447211 */ /* 0x040fe200078c10ff */
[C---:B------:R-:W-:Y:S01]  /*61b0*/  VIADD R74, R8.reuse, UR5 ;  /* 0x00000005084a7c36 */ /* 0x040fe20008000000 */
[----:B------:R5:W-:Y:S02]  /*61c0*/  @P5 STG.E desc[UR16][R66.64], R6 ;  /* 0x0000000642005986 */ /* 0x000be4000c101910 */
[----:B------:R-:W-:-:S02]  /*61d0*/  LEA.HI.X.SX32 R69, R8, R65, 0x2, P6 ;  /* 0x0000004108457211 */ /* 0x000fc400030f16ff */
[----:B------:R-:W-:Y:S01]  /*61e0*/  ISETP.LT.AND P5, PT, R2, R93, !P0 ;  /* 0x0000005d0200720c */ /* 0x000fe200047a1270 */
[----:B------:R-:W-:Y:S01]  /*61f0*/  VIADD R2, R0, 0xa ;  /* 0x0000000a00027836 */ /* 0x000fe20000000000 */
[CC--:B------:R-:W-:Y:S01]  /*6200*/  LEA R4, P6, R74.reuse, R64.reuse, 0x2 ;  /* 0x000000404a047211 */ /* 0x0c0fe200078c10ff */
[C---:B-1----:R-:W-:Y:S01]  /*6210*/  VIADD R9, R74.reuse, UR5 ;  /* 0x000000054a097c36 */ /* 0x042fe20008000000 */
[----:B------:R1:W-:Y:S02]  /*6220*/  @P1 STG.E desc[UR16][R68.64], R10 ;  /* 0x0000000a44001986 */ /* 0x0003e4000c101910 */
[----:B------:R-:W-:Y:S02]  /*6230*/  LEA.HI.X.SX32 R5, R74, R65, 0x2, P6 ;  /* 0x000000414a057211 */ /* 0x000fe400030f16ff */
[----:B------:R-:W-:Y:S01]  /*6240*/  ISETP.LT.AND P1, PT, R2, R93, !P0 ;  /* 0x0000005d0200720c */ /* 0x000fe20004721270 */
[----:B------:R-:W-:Y:S01]  /*6250*/  VIADD R2, R0, 0xb ;  /* 0x0000000b00027836 */ /* 0x000fe20000000000 */
[C---:B------:R-:W-:Y:S01]  /*6260*/  LEA R8, P6, R9.reuse, R64, 0x2 ;  /* 0x0000004009087211 */ /* 0x040fe200078c10ff */
[C---:B-----5:R-:W-:Y:S01]  /*6270*/  VIADD R6, R9.reuse, UR5 ;  /* 0x0000000509067c36 */ /* 0x060fe20008000000 */
[----:B------:R5:W-:Y:S02]  /*6280*/  @P4 STG.E desc[UR16][R4.64], R7 ;  /* 0x0000000704004986 */ /* 0x000be4000c101910 */
[----:B------:R-:W-:-:S02]  /*6290*/  LEA.HI.X.SX32 R9, R9, R65, 0x2, P6 ;  /* 0x0000004109097211 */ /* 0x000fc400030f16ff */
[----:B------:R-:W-:Y:S01]  /*62a0*/  ISETP.LT.AND P4, PT, R2, R93, !P0 ;  /* 0x0000005d0200720c */ /* 0x000fe20004781270 */
[----:B------:R-:W-:Y:S01]  /*62b0*/  VIADD R2, R0, 0xc ;  /* 0x0000000c00027836 */ /* 0x000fe20000000000 */
[CC--:B------:R-:W-:Y:S01]  /*62c0*/  LEA R66, P6, R6.reuse, R64.reuse, 0x2 ;  /* 0x0000004006427211 */ /* 0x0c0fe200078c10ff */
[C---:B------:R-:W-:Y:S01]  /*62d0*/  VIADD R70, R6.reuse, UR5 ;  /* 0x0000000506467c36 */ /* 0x040fe20008000000 */
[----:B------:R3:W-:Y:S02]  /*62e0*/  @P2 STG.E desc[UR16][R8.64], R11 ;  /* 0x0000000b08002986 */ /* 0x0007e4000c101910 */
[----:B------:R-:W-:Y:S02]  /*62f0*/  LEA.HI.X.SX32 R67, R6, R65, 0x2, P6 ;  /* 0x0000004106437211 */ /* 0x000fe400030f16ff */
[----:B------:R-:W-:Y:S01]  /*6300*/  ISETP.LT.AND P2, PT, R2, R93, !P0 ;  /* 0x0000005d0200720c */ /* 0x000fe20004741270 */
[----:B------:R-:W-:Y:S01]  /*6310*/  VIADD R2, R0, 0xd ;  /* 0x0000000d00027836 */ /* 0x000fe20000000000 */
[C---:B-1----:R-:W-:Y:S01]  /*6320*/  LEA R68, P6, R70.reuse, R64, 0x2 ;  /* 0x0000004046447211 */ /* 0x042fe200078c10ff */
[C---:B-----5:R-:W-:Y:S01]  /*6330*/  VIADD R5, R70.reuse, UR5 ;  /* 0x0000000546057c36 */ /* 0x060fe20008000000 */
[----:B------:R-:W-:Y:S02]  /*6340*/  @P3 STG.E desc[UR16][R66.64], R12 ;  /* 0x0000000c42003986 */ /* 0x000fe4000c101910 */
[----:B------:R-:W-:-:S02]  /*6350*/  LEA.HI.X.SX32 R69, R70, R65, 0x2, P6 ;  /* 0x0000004146457211 */ /* 0x000fc400030f16ff */
[----:B------:R-:W-:Y:S01]  /*6360*/  ISETP.LT.AND P3, PT, R2, R93, !P0 ;  /* 0x0000005d0200720c */ /* 0x000fe20004761270 */
[----:B------:R-:W-:Y:S01]  /*6370*/  VIADD R2, R0, 0xe ;  /* 0x0000000e00027836 */ /* 0x000fe20000000000 */
[CC--:B------:R-:W-:Y:S01]  /*6380*/  LEA R4, P6, R5.reuse, R64.reuse, 0x2 ;  /* 0x0000004005047211 */ /* 0x0c0fe200078c10ff */
[C---:B------:R-:W-:Y:S01]  /*6390*/  VIADD R7, R5.reuse, UR5 ;  /* 0x0000000505077c36 */ /* 0x040fe20008000000 */
[----:B------:R-:W-:Y:S02]  /*63a0*/  @P5 STG.E desc[UR16][R68.64], R20 ;  /* 0x0000001444005986 */ /* 0x000fe4000c101910 */
[----:B------:R-:W-:Y:S02]  /*63b0*/  LEA.HI.X.SX32 R5, R5, R65, 0x2, P6 ;  /* 0x0000004105057211 */ /* 0x000fe400030f16ff */
[----:B------:R-:W-:Y:S01]  /*63c0*/  ISETP.LT.AND P5, PT, R2, R93, !P0 ;  /* 0x0000005d0200720c */ /* 0x000fe200047a1270 */
[----:B------:R-:W-:Y:S01]  /*63d0*/  VIADD R2, R0, 0xf ;  /* 0x0000000f00027836 */ /* 0x000fe20000000000 */
[C---:B------:R-:W-:Y:S01]  /*63e0*/  LEA R6, P6, R7.reuse, R64, 0x2 ;  /* 0x0000004007067211 */ /* 0x040fe200078c10ff */
[C---:B---3--:R-:W-:Y:S01]  /*63f0*/  VIADD R9, R7.reuse, UR5 ;  /* 0x0000000507097c36 */ /* 0x048fe20008000000 */
        /* <DEDUP_REMOVED lines=10> */
[C---:B------:R-:W-:Y:S01]  /*64a0*/  LEA R10, P6, R11.reuse, R64, 0x2 ;  /* 0x000000400b0a7211 */ /* 0x040fe200078c10ff */
[C---:B-1----:R-:W-:Y:S01]  /*64b0*/  VIADD R5, R11.reuse, UR5 ;  /* 0x000000050b057c36 */ /* 0x042fe20008000000 */
        /* <DEDUP_REMOVED lines=10> */
[C---:B---3--:R-:W-:Y:S01]  /*6560*/  LEA R6, P6, R12.reuse, R64, 0x2 ;  /* 0x000000400c067211 */ /* 0x048fe200078c10ff */
[C---:B-1----:R-:W-:Y:S01]  /*6570*/  VIADD R9, R12.reuse, UR5 ;  /* 0x000000050c097c36 */ /* 0x042fe20008000000 */
[----:B------:R1:W-:Y:S02]  /*6580*/  @P5 STG.E desc[UR16][R4.64], R15 ;  /* 0x0000000f04005986 */ /* 0x0003e4000c101910 */
        /* <DEDUP_REMOVED lines=15> */
[CC--:B-1----:R-:W-:Y:S01]  /*6680*/  LEA R4, P6, R12.reuse, R64.reuse, 0x2 ;  /* 0x000000400c047211 */ /* 0x0c2fe200078c10ff */
[C---:B---3--:R-:W-:Y:S01]  /*6690*/  VIADD R7, R12.reuse, UR5 ;  /* 0x000000050c077c36 */ /* 0x048fe20008000000 */
        /* <DEDUP_REMOVED lines=17> */
[C---:B---3--:R-:W-:Y:S01]  /*67b0*/  VIADD R5, R12.reuse, UR5 ;  /* 0x000000050c057c36 */ /* 0x048fe20008000000 */
        /* <DEDUP_REMOVED lines=94> */
[CC--:B------:R-:W-:Y:S01]  /*6da0*/  LEA R10, P6, R11.reuse, R64.reuse, 0x2 ;  /* 0x000000400b0a7211 */ /* 0x0c0fe200078c10ff */
[C---:B-----5:R-:W-:Y:S01]  /*6db0*/  VIADD R5, R11.reuse, UR5 ;  /* 0x000000050b057c36 */ /* 0x060fe20008000000 */
[----:B------:R3:W-:Y:S02]  /*6dc0*/  @P4 STG.E desc[UR16][R8.64], R34 ;  /* 0x0000002208004986 */ /* 0x0007e4000c101910 */
[----:B------:R-:W-:Y:S01]  /*6dd0*/  LEA.HI.X.SX32 R11, R11, R65, 0x2, P6 ;  /* 0x000000410b0b7211 */ /* 0x000fe200030f16ff */
[C---:B------:R-:W-:Y:S01]  /*6de0*/  VIADD R12, R5.reuse, UR5 ;  /* 0x00000005050c7c36 */ /* 0x040fe20008000000 */
[----:B------:R-:W-:Y:S01]  /*6df0*/  ISETP.LT.AND P4, PT, R2, R93, !P0 ;  /* 0x0000005d0200720c */ /* 0x000fe20004781270 */
[----:B------:R-:W-:Y:S01]  /*6e00*/  VIADD R2, R0, 0x2a ;  /* 0x0000002a00027836 */ /* 0x000fe20000000000 */
[C---:B------:R-:W-:Y:S01]  /*6e10*/  LEA R4, P6, R5.reuse, R64, 0x2 ;  /* 0x0000004005047211 */ /* 0x040fe200078c10ff */
[----:B------:R5:W-:Y:S03]  /*6e20*/  @P2 STG.E desc[UR16][R10.64], R46 ;  /* 0x0000002e0a002986 */ /* 0x000be6000c101910 */
[----:B------:R-:W-:-:S02]  /*6e30*/  LEA.HI.X.SX32 R5, R5, R65, 0x2, P6 ;  /* 0x0000004105057211 */ /* 0x000fc400030f16ff */
[CC--:B-1----:R-:W-:Y:S01]  /*6e40*/  LEA R6, P6, R12.reuse, R64.reuse, 0x2 ;  /* 0x000000400c067211 */ /* 0x0c2fe200078c10ff */
[----:B---3--:R-:W-:Y:S01]  /*6e50*/  VIADD R9, R12, UR5 ;  /* 0x000000050c097c36 */ /* 0x008fe20008000000 */
[----:B------:R-:W-:Y:S01]  /*6e60*/  ISETP.LT.AND P2, PT, R2, R93, !P0 ;  /* 0x0000005d0200720c */ /* 0x000fe20004741270 */
[----:B------:R-:W-:Y:S01]  /*6e70*/  VIADD R2, R0, 0x2b ;  /* 0x0000002b00027836 */ /* 0x000fe20000000000 */
[----:B------:R-:W-:Y:S01]  /*6e80*/  LEA.HI.X.SX32 R7, R12, R65, 0x2, P6 ;  /* 0x000000410c077211 */ /* 0x000fe200030f16ff */
[----:B------:R1:W-:Y:S01]  /*6e90*/  @P3 STG.E desc[UR16][R4.64], R35 ;  /* 0x0000002304003986 */ /* 0x0003e2000c101910 */
[CC--:B------:R-:W-:Y:S01]  /*6ea0*/  LEA R8, P6, R9.reuse, R64.reuse, 0x2 ;  /* 0x0000004009087211 */ /* 0x0c0fe200078c10ff */
[C---:B-----5:R-:W-:Y:S01]  /*6eb0*/  VIADD R11, R9.reuse, UR5 ;  /* 0x00000005090b7c36 */ /* 0x060fe20008000000 */
[----:B------:R-:W-:Y:S01]  /*6ec0*/  ISETP.LT.AND P3, PT, R2, R93, !P0 ;  /* 0x0000005d0200720c */ /* 0x000fe20004761270 */
[----:B------:R-:W-:Y:S01]  /*6ed0*/  VIADD R2, R0, 0x2c ;  /* 0x0000002c00027836 */ /* 0x000fe20000000000 */
[----:B------:R-:W-:Y:S01]  /*6ee0*/  LEA.HI.X.SX32 R9, R9, R65, 0x2, P6 ;  /* 0x0000004109097211 */ /* 0x000fe200030f16ff */
[C---:B------:R-:W-:Y:S01]  /*6ef0*/  VIADD R12, R11.reuse, UR5 ;  /* 0x000000050b0c7c36 */ /* 0x040fe20008000000 */
[C---:B------:R-:W-:Y:S01]  /*6f00*/  LEA R10, P6, R11.reuse, R64, 0x2 ;  /* 0x000000400b0a7211 */ /* 0x040fe200078c10ff */
[----:B------:R3:W-:Y:S01]  /*6f10*/  @P5 STG.E desc[UR16][R6.64], R47 ;  /* 0x0000002f06005986 */ /* 0x0007e2000c101910 */
[----:B------:R-:W-:Y:S01]  /*6f20*/  ISETP.LT.AND P5, PT, R2, R93, !P0 ;  /* 0x0000005d0200720c */ /* 0x000fe200047a1270 */
[----:B------:R-:W-:Y:S01]  /*6f30*/  VIADD R2, R0, 0x2d ;  /* 0x0000002d00027836 */ /* 0x000fe20000000000 */
[----:B------:R-:W-:-:S02]  /*6f40*/  LEA.HI.X.SX32 R11, R11, R65, 0x2, P6 ;  /* 0x000000410b0b7211 */ /* 0x000fc400030f16ff */
[----:B-1----:R-:W-:Y:S01]  /*6f50*/  LEA R4, P6, R12, R64, 0x2 ;  /* 0x000000400c047211 */ /* 0x002fe200078c10ff */
[----:B------:R1:W-:Y:S01]  /*6f60*/  @P1 STG.E desc[UR16][R8.64], R40 ;  /* 0x0000002808001986 */ /* 0x0003e2000c101910 */
[----:B------:R-:W-:Y:S01]  /*6f70*/  ISETP.LT.AND P1, PT, R2, R93, !P0 ;  /* 0x0000005d0200720c */ /* 0x000fe20004721270 */
[C---:B---3--:R-:W-:Y:S01]  /*6f80*/  VIADD R7, R12.reuse, UR5 ;  /* 0x000000050c077c36 */ /* 0x048fe20008000000 */
[----:B------:R-:W-:Y:S01]  /*6f90*/  LEA.HI.X.SX32 R5, R12, R65, 0x2, P6 ;  /* 0x000000410c057211 */ /* 0x000fe200030f16ff */
[----:B------:R-:W-:-:S03]  /*6fa0*/  VIADD R2, R0, 0x2e ;  /* 0x0000002e00027836 */ /* 0x000fc60000000000 */
[CC--:B------:R-:W-:Y:S01]  /*6fb0*/  LEA R6, P6, R7.reuse, R64.reuse, 0x2 ;  /* 0x0000004007067211 */ /* 0x0c0fe200078c10ff */
[C---:B-1----:R-:W-:Y:S01]  /*6fc0*/  VIADD R9, R7.reuse, UR5 ;  /* 0x0000000507097c36 */ /* 0x042fe20008000000 */
[----:B----4-:R1:W-:Y:S01]  /*6fd0*/  @P4 STG.E desc[UR16][R10.64], R60 ;  /* 0x0000003c0a004986 */ /* 0x0103e2000c101910 */
[----:B------:R-:W-:Y:S02]  /*6fe0*/  ISETP.LT.AND P4, PT, R2, R93, !P0 ;  /* 0x0000005d0200720c */ /* 0x000fe40004781270 */
[-C--:B------:R-:W-:Y:S01]  /*6ff0*/  LEA.HI.X.SX32 R7, R7, R65.reuse, 0x2, P6 ;  /* 0x0000004107077211 */ /* 0x080fe200030f16ff */
[C---:B------:R-:W-:Y:S01]  /*7000*/  VIADD R12, R9.reuse, UR5 ;  /* 0x00000005090c7c36 */ /* 0x040fe20008000000 */
[C---:B------:R-:W-:Y:S01]  /*7010*/  LEA R8, P6, R9.reuse, R64, 0x2 ;  /* 0x0000004009087211 */ /* 0x040fe200078c10ff */
[----:B------:R-:W-:Y:S01]  /*7020*/  VIADD R2, R0, 0x2f ;  /* 0x0000002f00027836 */ /* 0x000fe20000000000 */
[----:B------:R3:W-:Y:S02]  /*7030*/  @P2 STG.E desc[UR16][R4.64], R41 ;  /* 0x0000002904002986 */ /* 0x0007e4000c101910 */
[----:B------:R-:W-:-:S02]  /*7040*/  LEA.HI.X.SX32 R9, R9, R65, 0x2, P6 ;  /* 0x0000004109097211 */ /* 0x000fc400030f16ff */
[----:B------:R-:W-:Y:S02]  /*7050*/  ISETP.LT.AND P2, PT, R2, R93, !P0 ;  /* 0x0000005d0200720c */ /* 0x000fe40004741270 */
[-C--:B-1----:R-:W-:Y:S01]  /*7060*/  LEA R10, P6, R12, R64.reuse, 0x2 ;  /* 0x000000400c0a7211 */ /* 0x082fe200078c10ff */
[----:B------:R-:W-:Y:S01]  /*7070*/  VIADD R2, R0, 0x30 ;  /* 0x0000003000027836 */ /* 0x000fe20000000000 */
[----:B------:R1:W-:Y:S01]  /*7080*/  @P3 STG.E desc[UR16][R6.64], R61 ;  /* 0x0000003d06003986 */ /* 0x0003e2000c101910 */
[C---:B---3--:R-:W-:Y:S01]  /*7090*/  VIADD R5, R12.reuse, UR5 ;  /* 0x000000050c057c36 */ /* 0x048fe20008000000 */
[----:B------:R-:W-:Y:S02]  /*70a0*/  LEA.HI.X.SX32 R11, R12, R65, 0x2, P6 ;  /* 0x000000410c0b7211 */ /* 0x000fe400030f16ff */
[----:B------:R-:W-:Y:S02]  /*70b0*/  ISETP.LT.AND P3, PT, R2, R93, !P0 ;  /* 0x0000005d0200720c */ /* 0x000fe40004761270 */
[C---:B------:R-:W-:Y:S01]  /*70c0*/  LEA R4, P6, R5.reuse, R64, 0x2 ;  /* 0x0000004005047211 */ /* 0x040fe200078c10ff */
[----:B-1----:R-:W-:-:S03]  /*70d0*/  VIADD R7, R5, UR5 ;  /* 0x0000000505077c36 */ /* 0x002fc60008000000 */
[----:B------:R-:W-:Y:S01]  /*70e0*/  LEA.HI.X.SX32 R5, R5, R65, 0x2, P6 ;  /* 0x0000004105057211 */ /* 0x000fe200030f16ff */
[----:B------:R-:W-:Y:S02]  /*70f0*/  VIADD R2, R0, 0x31 ;  /* 0x0000003100027836 */ /* 0x000fe40000000000 */
[C---:B------:R-:W-:Y:S01]  /*7100*/  VIADD R12, R7.reuse, UR5 ;  /* 0x00000005070c7c36 */ /* 0x040fe20008000000 */
[C---:B------:R-:W-:Y:S01]  /*7110*/  LEA R6, P6, R7.reuse, R64, 0x2 ;  /* 0x0000004007067211 */ /* 0x040fe200078c10ff */
[----:B------:R1:W-:Y:S01]  /*7120*/  @P5 STG.E desc[UR16][R8.64], R42 ;  /* 0x0000002a08005986 */ /* 0x0003e2000c101910 */
[----:B------:R-:W-:Y:S01]  /*7130*/  ISETP.LT.AND P5, PT, R2, R93, !P0 ;  /* 0x0000005d0200720c */ /* 0x000fe200047a1270 */
[----:B------:R-:W-:Y:S01]  /*7140*/  VIADD R2, R0, 0x32 ;  /* 0x0000003200027836 */ /* 0x000fe20000000000 */
[----:B------:R-:W-:Y:S01]  /*7150*/  LEA.HI.X.SX32 R7, R7, R65, 0x2, P6 ;  /* 0x0000004107077211 */ /* 0x000fe200030f16ff */
[----:B------:R3:W-:Y:S03]  /*7160*/  @P1 STG.E desc[UR16][R10.64], R62 ;  /* 0x0000003e0a001986 */ /* 0x0007e6000c101910 */
[----:B------:R-:W-:-:S02]  /*7170*/  ISETP.LT.AND P1, PT, R2, R93, !P0 ;  /* 0x0000005d0200720c */ /* 0x000fc40004721270 */
[C---:B-1----:R-:W-:Y:S01]  /*7180*/  LEA R8, P6, R12.reuse, R64, 0x2 ;  /* 0x000000400c087211 */ /* 0x042fe200078c10ff */
[----:B---3--:R-:W-:-:S03]  /*7190*/  VIADD R11, R12, UR5 ;  /* 0x000000050c0b7c36 */ /* 0x008fc60008000000 */
[----:B------:R-:W-:Y:S01]  /*71a0*/  LEA.HI.X.SX32 R9, R12, R65, 0x2, P6 ;  /* 0x000000410c097211 */ /* 0x000fe200030f16ff */
[----:B------:R-:W-:Y:S02]  /*71b0*/  VIADD R2, R0, 0x33 ;  /* 0x0000003300027836 */ /* 0x000fe40000000000 */
[C---:B------:R-:W-:Y:S01]  /*71c0*/  VIADD R13, R11.reuse, UR5 ;  /* 0x000000050b0d7c36 */ /* 0x040fe20008000000 */
[CC--:B------:R-:W-:Y:S01]  /*71d0*/  LEA R10, P6, R11.reuse, R64.reuse, 0x2 ;  /* 0x000000400b0a7211 */ /* 0x0c0fe200078c10ff */
[----:B------:R1:W-:Y:S01]  /*71e0*/  @P4 STG.E desc[UR16][R4.64], R43 ;  /* 0x0000002b04004986 */ /* 0x0003e2000c101910 */
[----:B------:R-:W-:Y:S02]  /*71f0*/  ISETP.LT.AND P4, PT, R2, R93, !P0 ;  /* 0x0000005d0200720c */ /* 0x000fe40004781270 */
[----:B------:R-:W-:Y:S01]  /*7200*/  LEA.HI.X.SX32 R11, R11, R65, 0x2, P6 ;  /* 0x000000410b0b7211 */ /* 0x000fe200030f16ff */
[----:B------:R-:W-:Y:S01]  /*7210*/  @P2 STG.E desc[UR16][R6.64], R63 ;  /* 0x0000003f06002986 */ /* 0x000fe2000c101910 */
[----:B------:R-:W-:Y:S01]  /*7220*/  LEA R12, P6, R13, R64, 0x2 ;  /* 0x000000400d0c7211 */ /* 0x000fe200078c10ff */
[----:B------:R-:W-:-:S02]  /*7230*/  VIADD R2, R0, 0x34 ;  /* 0x0000003400027836 */ /* 0x000fc40000000000 */
[----:B------:R3:W-:Y:S01]  /*7240*/  @P3 STG.E desc[UR16][R8.64], R48 ;  /* 0x0000003008003986 */ /* 0x0007e2000c101910 */
[C---:B-1----:R-:W-:Y:S02]  /*7250*/  VIADD R5, R13.reuse, UR5 ;  /* 0x000000050d057c36 */ /* 0x042fe40008000000 */
[----:B------:R-:W-:Y:S01]  /*7260*/  VIADD R4, R0, 0x35 ;  /* 0x0000003500047836 */ /* 0x000fe20000000000 */
[----:B------:R-:W-:Y:S02]  /*7270*/  LEA.HI.X.SX32 R13, R13, R65, 0x2, P6 ;  /* 0x000000410d0d7211 */ /* 0x000fe400030f16ff */
[CC--:B------:R-:W-:Y:S01]  /*7280*/  LEA R14, P3, R5.reuse, R64.reuse, 0x2 ;  /* 0x00000040050e7211 */ /* 0x0c0fe200078610ff */
[----:B---3--:R-:W-:Y:S01]  /*7290*/  VIADD R9, R5, UR5 ;  /* 0x0000000505097c36 */ /* 0x008fe20008000000 */
[-C--:B------:R-:W-:Y:S01]  /*72a0*/  ISETP.LT.AND P2, PT, R2, R93.reuse, !P0 ;  /* 0x0000005d0200720c */ /* 0x080fe20004741270 */
[----:B------:R1:W-:Y:S01]  /*72b0*/  @P5 STG.E desc[UR16][R10.64], R56 ;  /* 0x000000380a005986 */ /* 0x0003e2000c101910 */
[----:B------:R-:W-:Y:S01]  /*72c0*/  ISETP.LT.AND P5, PT, R4, R93, !P0 ;  /* 0x0000005d0400720c */ /* 0x000fe200047a1270 */
[----:B------:R-:W-:Y:S01]  /*72d0*/  VIADD R17, R9, UR5 ;  /* 0x0000000509117c36 */ /* 0x000fe20008000000 */
[----:B------:R-:W-:Y:S01]  /*72e0*/  LEA.HI.X.SX32 R15, R5, R65, 0x2, P3 ;  /* 0x00000041050f7211 */ /* 0x000fe200018f16ff */
[----:B------:R-:W-:Y:S01]  /*72f0*/  VIADD R2, R0, 0x36 ;  /* 0x0000003600027836 */ /* 0x000fe20000000000 */
[----:B------:R-:W3:Y:S04]  /*7300*/  LDS.128 R4, [R3] ;  /* 0x0000000003047984 */ /* 0x000ee80000000c00 */
[----:B------:R4:W-:Y:S01]  /*7310*/  @P1 STG.E desc[UR16][R12.64], R49 ;  /* 0x000000310c001986 */ /* 0x0009e2000c101910 */
[----:B------:R-:W-:-:S02]  /*7320*/  LEA R8, P1, R9, R64, 0x2 ;  /* 0x0000004009087211 */ /* 0x000fc400078210ff */
[----:B-1----:R-:W-:Y:S02]  /*7330*/  LEA R10, P6, R17, R64, 0x2 ;  /* 0x00000040110a7211 */ /* 0x002fe400078c10ff */
[----:B------:R-:W-:Y:S01]  /*7340*/  ISETP.LT.AND P3, PT, R2, R93, !P0 ;  /* 0x0000005d0200720c */ /* 0x000fe20004761270 */
[----:B------:R-:W-:Y:S01]  /*7350*/  VIADD R2, R0, 0x38 ;  /* 0x0000003800027836 */ /* 0x000fe20000000000 */
[-C--:B------:R-:W-:Y:S01]  /*7360*/  LEA.HI.X.SX32 R9, R9, R65.reuse, 0x2, P1 ;  /* 0x0000004109097211 */ /* 0x080fe200008f16ff */
[----:B------:R1:W-:Y:S01]  /*7370*/  @P4 STG.E desc[UR16][R14.64], R57 ;  /* 0x000000390e004986 */ /* 0x0003e2000c101910 */
[C---:B------:R-:W-:Y:S01]  /*7380*/  LEA.HI.X.SX32 R11, R17.reuse, R65, 0x2, P6 ;  /* 0x00000041110b7211 */ /* 0x040fe200030f16ff */
[----:B----4-:R-:W-:Y:S01]  /*7390*/  VIADD R13, R17, UR5 ;  /* 0x00000005110d7c36 */ /* 0x010fe20008000000 */
[----:B------:R-:W-:Y:S01]  /*73a0*/  ISETP.LT.AND P1, PT, R2, R93, !P0 ;  /* 0x0000005d0200720c */ /* 0x000fe20004721270 */
[----:B------:R-:W-:Y:S01]  /*73b0*/  @P2 STG.E desc[UR16][R8.64], R50 ;  /* 0x0000003208002986 */ /* 0x000fe2000c101910 */
[----:B------:R-:W-:-:S02]  /*73c0*/  VIADD R16, R0, 0x37 ;  /* 0x0000003700107836 */ /* 0x000fc40000000000 */
[C---:B-1----:R-:W-:Y:S01]  /*73d0*/  VIADD R15, R13.reuse, UR5 ;  /* 0x000000050d0f7c36 */ /* 0x042fe20008000000 */
[----:B------:R1:W-:Y:S01]  /*73e0*/  @P5 STG.E desc[UR16][R10.64], R58 ;  /* 0x0000003a0a005986 */ /* 0x0003e2000c101910 */
[----:B------:R-:W-:-:S03]  /*73f0*/  LEA R2, P2, R13, R64, 0x2 ;  /* 0x000000400d027211 */ /* 0x000fc600078410ff */
[-C--:B------:R-:W-:Y:S02]  /*7400*/  LEA R12, P5, R15, R64.reuse, 0x2 ;  /* 0x000000400f0c7211 */ /* 0x080fe400078a10ff */
[-C--:B------:R-:W-:Y:S02]  /*7410*/  LEA.HI.X.SX32 R3, R13, R65.reuse, 0x2, P2 ;  /* 0x000000410d037211 */ /* 0x080fe400010f16ff */
[C---:B------:R-:W-:Y:S01]  /*7420*/  LEA.HI.X.SX32 R13, R15.reuse, R65, 0x2, P5 ;  /* 0x000000410f0d7211 */ /* 0x040fe200028f16ff */
[----:B------:R-:W-:Y:S01]  /*7430*/  VIADD R15, R15, UR5 ;  /* 0x000000050f0f7c36 */ /* 0x000fe20008000000 */
[-C--:B------:R-:W-:Y:S01]  /*7440*/  ISETP.LT.AND P4, PT, R16, R93.reuse, !P0 ;  /* 0x0000005d1000720c */ /* 0x080fe20004781270 */
[C---:B------:R-:W-:Y:S01]  /*7450*/  VIADD R16, R0.reuse, 0x39 ;  /* 0x0000003900107836 */ /* 0x040fe20000000000 */
[----:B------:R4:W-:Y:S01]  /*7460*/  @P3 STG.E desc[UR16][R2.64], R51 ;  /* 0x0000003302003986 */ /* 0x0009e2000c101910 */
[C---:B-1----:R-:W-:Y:S01]  /*7470*/  VIADD R11, R15.reuse, UR5 ;  /* 0x000000050f0b7c36 */ /* 0x042fe20008000000 */
[----:B------:R-:W-:Y:S01]  /*7480*/  LEA R8, P3, R15, R64, 0x2 ;  /* 0x000000400f087211 */ /* 0x000fe200078610ff */
[----:B------:R-:W-:Y:S01]  /*7490*/  VIADD R14, R0, 0x3a ;  /* 0x0000003a000e7836 */ /* 0x000fe20000000000 */
[----:B------:R-:W-:-:S02]  /*74a0*/  ISETP.LT.AND P2, PT, R16, R93, !P0 ;  /* 0x0000005d1000720c */ /* 0x000fc40004741270 */
[----:B------:R-:W-:Y:S01]  /*74b0*/  LEA.HI.X.SX32 R9, R15, R65, 0x2, P3 ;  /* 0x000000410f097211 */ /* 0x000fe200018f16ff */
[C---:B------:R-:W-:Y:S01]  /*74c0*/  VIADD R15, R11.reuse, UR5 ;  /* 0x000000050b0f7c36 */ /* 0x040fe20008000000 */
[CC--:B------:R-:W-:Y:S01]  /*74d0*/  LEA R10, P6, R11.reuse, R64.reuse, 0x2 ;  /* 0x000000400b0a7211 */ /* 0x0c0fe200078c10ff */
[----:B------:R-:W-:Y:S01]  /*74e0*/  VIADD R16, R0, 0x3b ;  /* 0x0000003b00107836 */ /* 0x000fe20000000000 */
[----:B------:R-:W-:Y:S01]  /*74f0*/  ISETP.LT.AND P5, PT, R14, R93, !P0 ;  /* 0x0000005d0e00720c */ /* 0x000fe200047a1270 */
[----:B------:R1:W-:Y:S01]  /*7500*/  @P4 STG.E desc[UR16][R12.64], R59 ;  /* 0x0000003b0c004986 */ /* 0x0003e2000c101910 */
[----:B------:R-:W-:Y:S01]  /*7510*/  VIADD R14, R0, 0x3c ;  /* 0x0000003c000e7836 */ /* 0x000fe20000000000 */
[----:B------:R-:W-:Y:S02]  /*7520*/  LEA.HI.X.SX32 R11, R11, R65, 0x2, P6 ;  /* 0x000000410b0b7211 */ /* 0x000fe400030f16ff */
[-C--:B------:R-:W-:Y:S01]  /*7530*/  ISETP.LT.AND P4, PT, R16, R93.reuse, !P0 ;  /* 0x0000005d1000720c */ /* 0x080fe20004781270 */
[----:B--2---:R2:W-:Y:S01]  /*7540*/  @P1 STG.E desc[UR16][R8.64], R52 ;  /* 0x0000003408001986 */ /* 0x0045e2000c101910 */
[C---:B----4-:R-:W-:Y:S01]  /*7550*/  LEA R2, P1, R15.reuse, R64, 0x2 ;  /* 0x000000400f027211 */ /* 0x050fe200078210ff */
[----:B-1----:R-:W-:Y:S01]  /*7560*/  VIADD R13, R15, UR5 ;  /* 0x000000050f0d7c36 */ /* 0x002fe20008000000 */
[----:B------:R-:W-:-:S03]  /*7570*/  ISETP.LT.AND P3, PT, R14, R93, !P0 ;  /* 0x0000005d0e00720c */ /* 0x000fc60004761270 */
[C---:B------:R-:W-:Y:S01]  /*7580*/  VIADD R16, R13.reuse, UR5 ;  /* 0x000000050d107c36 */ /* 0x040fe20008000000 */
[----:B---3--:R1:W-:Y:S01]  /*7590*/  @P2 STG.E desc[UR16][R10.64], R4 ;  /* 0x000000040a002986 */ /* 0x0083e2000c101910 */
[----:B------:R-:W-:Y:S01]  /*75a0*/  VIADD R14, R0, 0x3d ;  /* 0x0000003d000e7836 */ /* 0x000fe20000000000 */
[-C--:B------:R-:W-:Y:S01]  /*75b0*/  LEA R12, P6, R13, R64.reuse, 0x2 ;  /* 0x000000400d0c7211 */ /* 0x080fe200078c10ff */
[C---:B------:R-:W-:Y:S01]  /*75c0*/  VIADD R17, R16.reuse, UR5 ;  /* 0x0000000510117c36 */ /* 0x040fe20008000000 */
[----:B------:R-:W-:Y:S02]  /*75d0*/  LEA.HI.X.SX32 R3, R15, R65, 0x2, P1 ;  /* 0x000000410f037211 */ /* 0x000fe400008f16ff */
[----:B--2---:R-:W-:Y:S02]  /*75e0*/  LEA R8, P1, R16, R64, 0x2 ;  /* 0x0000004010087211 */ /* 0x004fe400078210ff */
[----:B------:R-:W-:Y:S01]  /*75f0*/  ISETP.LT.AND P2, PT, R14, R93, !P0 ;  /* 0x0000005d0e00720c */ /* 0x000fe20004741270 */
[----:B-1----:R-:W-:-:S02]  /*7600*/  VIADD R4, R0, 0x3e ;  /* 0x0000003e00047836 */ /* 0x002fc40000000000 */
[----:B------:R-:W-:Y:S01]  /*7610*/  VIADD R0, R0, 0x3f ;  /* 0x0000003f00007836 */ /* 0x000fe20000000000 */
[-C--:B------:R-:W-:Y:S01]  /*7620*/  LEA.HI.X.SX32 R13, R13, R65.reuse, 0x2, P6 ;  /* 0x000000410d0d7211 */ /* 0x080fe200030f16ff */
[C---:B------:R-:W-:Y:S01]  /*7630*/  VIADD R11, R17.reuse, UR5 ;  /* 0x00000005110b7c36 */ /* 0x040fe20008000000 */
[C---:B------:R-:W-:Y:S02]  /*7640*/  LEA R14, P6, R17.reuse, R64, 0x2 ;  /* 0x00000040110e7211 */ /* 0x040fe400078c10ff */
[----:B------:R-:W-:Y:S02]  /*7650*/  LEA.HI.X.SX32 R9, R16, R65, 0x2, P1 ;  /* 0x0000004110097211 */ /* 0x000fe400008f16ff */
[-C--:B------:R-:W-:Y:S02]  /*7660*/  ISETP.LT.AND P1, PT, R4, R93.reuse, !P0 ;  /* 0x0000005d0400720c */ /* 0x080fe40004721270 */
[----:B------:R-:W-:Y:S02]  /*7670*/  ISETP.LT.AND P0, PT, R0, R93, !P0 ;  /* 0x0000005d0000720c */ /* 0x000fe40004701270 */
[----:B------:R-:W-:-:S02]  /*7680*/  LEA.HI.X.SX32 R15, R17, R65, 0x2, P6 ;  /* 0x00000041110f7211 */ /* 0x000fc400030f16ff */
[CC--:B------:R-:W-:Y:S01]  /*7690*/  LEA R10, P6, R11.reuse, R64.reuse, 0x2 ;  /* 0x000000400b0a7211 */ /* 0x0c0fe200078c10ff */
[C---:B------:R-:W-:Y:S01]  /*76a0*/  VIADD R16, R11.reuse, UR5 ;  /* 0x000000050b107c36 */ /* 0x040fe20008000000 */
[----:B------:R1:W-:Y:S02]  /*76b0*/  @P5 STG.E desc[UR16][R2.64], R53 ;  /* 0x0000003502005986 */ /* 0x0003e4000c101910 */
[----:B------:R-:W-:Y:S02]  /*76c0*/  LEA.HI.X.SX32 R11, R11, R65, 0x2, P6 ;  /* 0x000000410b0b7211 */ /* 0x000fe400030f16ff */
[----:B------:R1:W-:Y:S01]  /*76d0*/  @P4 STG.E desc[UR16][R12.64], R5 ;  /* 0x000000050c004986 */ /* 0x0003e2000c101910 */
[----:B------:R-:W-:-:S03]  /*76e0*/  LEA R64, P6, R16, R64, 0x2 ;  /* 0x0000004010407211 */ /* 0x000fc600078c10ff */
[----:B------:R1:W-:Y:S04]  /*76f0*/  @P3 STG.E desc[UR16][R8.64], R54 ;  /* 0x0000003608003986 */ /* 0x0003e8000c101910 */
[----:B------:R1:W-:Y:S01]  /*7700*/  @P2 STG.E desc[UR16][R14.64], R6 ;  /* 0x000000060e002986 */ /* 0x0003e2000c101910 */
[----:B------:R-:W-:-:S03]  /*7710*/  LEA.HI.X.SX32 R65, R16, R65, 0x2, P6 ;  /* 0x0000004110417211 */ /* 0x000fc600030f16ff */
[----:B------:R1:W-:Y:S01]  /*7720*/  @P1 STG.E desc[UR16][R10.64], R55 ;  /* 0x000000370a001986 */ /* 0x0003e2000c101910 */
[----:B------:R-:W-:Y:S05]  /*7730*/  @!P0 EXIT ;  /* 0x000000000000894d */ /* 0x000fea0003800000 */
[----:B------:R-:W-:Y:S01]  /*7740*/  STG.E desc[UR16][R64.64], R7 ;  /* 0x0000000740007986 */ /* 0x000fe2000c101910 */
[----:B------:R-:W-:Y:S05]  /*7750*/  EXIT ;  /* 0x000000000000794d */ /* 0x000fea0003800000 */
.L_x_2:
[----:B------:R-:W-:-:S00]  /*7760*/  BRA `(.L_x_2) ;  /* 0xfffffffc00fc7947 */ /* 0x000fc0000383ffff */
[----:B------:R-:W-:-:S00]  /*7770*/  NOP ;  /* 0x0000000000007918 */ /* 0x000fc00000000000 */
        /* <DEDUP_REMOVED lines=8> */
.L_x_3:


//--------------------- .nv.shared.matmul_kernel  --------------------------
	.section	.nv.shared.matmul_kernel,"aw",@nobits
	.sectionflags	@""
	.align	16
	.zero		1024


//--------------------- .nv.shared.reserved.0     --------------------------
	.section	.nv.shared.reserved.0,"aw",@nobits
	.weak		__nv_reservedSMEM_offset_0_alias
	.size		__nv_reservedSMEM_offset_0_alias, 0, 0
	.other		__nv_reservedSMEM_offset_0_alias,@"STO_CUDA_RESERVED_SHARED STV_DEFAULT"
__nv_reservedSMEM_offset_0_alias:
	.zero		0


//--------------------- .nv.constant0.matmul_kernel --------------------------
	.section	.nv.constant0.matmul_kernel,"a",@progbits
	.sectionflags	@""
	.align	4
.nv.constant0.matmul_kernel:
	.zero		608


//--------------------- SYMBOLS --------------------------

	.type		.nv.reservedSmem.offset0,@object
	.size		.nv.reservedSmem.offset0,0x4
